def matmul_kernel(
    a_ptr,
    b_ptr,
    c_ptr,
    M,
    N,
    K,
    stride_am,
    stride_ak,
    stride_bk,
    stride_bn,
    stride_cm,
    stride_cn,
    BLOCK_M: tl.constexpr,
    BLOCK_N: tl.constexpr,
    BLOCK_K: tl.constexpr,
    GROUP_M: tl.constexpr,
):
    pid = tl.program_id(axis=0)
    num_pid_m = tl.cdiv(M, BLOCK_M)
    num_pid_n = tl.cdiv(N, BLOCK_N)
    num_pid_in_group = GROUP_M * num_pid_n
    group_id = pid // num_pid_in_group
    first_pid_m = group_id * GROUP_M
    group_size_m = min(num_pid_m - first_pid_m, GROUP_M)
    pid_m = first_pid_m + ((pid % num_pid_in_group) % group_size_m)
    pid_n = (pid % num_pid_in_group) // group_size_m

    offs_am = (pid_m * BLOCK_M + tl.arange(0, BLOCK_M)) % M
    offs_bn = (pid_n * BLOCK_N + tl.arange(0, BLOCK_N)) % N
    offs_k = tl.arange(0, BLOCK_K)
    a_ptrs = a_ptr + offs_am[:, None] * stride_am + offs_k[None, :] * stride_ak
    b_ptrs = b_ptr + offs_k[:, None] * stride_bk + offs_bn[None, :] * stride_bn

    acc = tl.zeros((BLOCK_M, BLOCK_N), dtype=tl.float32)
    for kk in range(0, tl.cdiv(K, BLOCK_K)):
        a = tl.load(a_ptrs, mask=offs_k[None, :] < K - kk * BLOCK_K, other=0.0)
        b = tl.load(b_ptrs, mask=offs_k[:, None] < K - kk * BLOCK_K, other=0.0)
        acc = tl.dot(a, b, acc)
        a_ptrs += BLOCK_K * stride_ak
        b_ptrs += BLOCK_K * stride_bk

    c = acc.to(c_ptr.dtype.element_ty)
    offs_cm = pid_m * BLOCK_M + tl.arange(0, BLOCK_M)
    offs_cn = pid_n * BLOCK_N + tl.arange(0, BLOCK_N)
    c_ptrs = c_ptr + offs_cm[:, None] * stride_cm + offs_cn[None, :] * stride_cn
    mask = (offs_cm[:, None] < M) & (offs_cn[None, :] < N)
    tl.store(c_ptrs, c, mask=mask)

# config = {"BLOCK_K": 64, "BLOCK_M": 32, "BLOCK_N": 256, "GROUP_M": 8, "arch": "sm_90", "dtype": "fp8e4m3", "num_ctas": 1, "num_stages": 2, "num_warps": 8}
# arch = sm_90


// ===== COMPILED SASS (sm_90a) =====

	.target	sm_90a

	.elftype	@"ET_EXEC"


//--------------------- .note.nv.tkinfo           --------------------------
	.section	.note.nv.tkinfo,"",@"SHT_NOTE"
	.sectionflags	@"SHF_NOTE_NV_TKINFO"
	.tkinfo
        /*0018*/ 	.word	0x00000002
        /*0030*/ 	.string	""
        /*0030*/ 	.string	"ptxas"
        /*0030*/ 	.string	"Cuda compilation tools, release 13.0, V13.0.88"
        /*0030*/ 	.string	"Build cuda_13.0.r13.0/compiler.36424714_0"
        /*0030*/ 	.string	"-v  -suppress-debug-info  -lineinfo  -arch sm_90a "



//--------------------- .note.nv.cuinfo           --------------------------
	.section	.note.nv.cuinfo,"",@"SHT_NOTE"
	.sectionflags	@"SHF_NOTE_NV_CUINFO"
        /*0018*/ 	.short	0x0002
        /*001a*/ 	.short	0x005a
        /*001c*/ 	.short	0x0082
	.zero		2


//--------------------- .nv.info                  --------------------------
	.section	.nv.info,"",@"SHT_CUDA_INFO"
	.align	4


	//----- nvinfo : EIATTR_REGCOUNT
	.align		4
        /*0000*/ 	.byte	0x04, 0x2f
        /*0002*/ 	.short	(.L_1 - .L_0)
	.align		4
.L_0:
        /*0004*/ 	.word	index@(matmul_kernel)
        /*0008*/ 	.word	0x000000ff


	//----- nvinfo : EIATTR_FRAME_SIZE
	.align		4
.L_1:
        /*000c*/ 	.byte	0x04, 0x11
        /*000e*/ 	.short	(.L_3 - .L_2)
	.align		4
.L_2:
        /*0010*/ 	.word	index@(matmul_kernel)
        /*0014*/ 	.word	0x00000000


	//----- nvinfo : EIATTR_MIN_STACK_SIZE
	.align		4
.L_3:
        /*0018*/ 	.byte	0x04, 0x12
        /*001a*/ 	.short	(.L_5 - .L_4)
	.align		4
.L_4:
        /*001c*/ 	.word	index@(matmul_kernel)
        /*0020*/ 	.word	0x00000000
.L_5:


//--------------------- .nv.compat                --------------------------
	.section	.nv.compat,"",@"SHT_CUDA_COMPAT_INFO"
	.align	4
        /*0000*/ 	.byte	0x02, 0x09, 0x01, 0x00, 0x02, 0x02, 0x02, 0x00, 0x02, 0x05, 0x05, 0x00, 0x03, 0x07, 0x01, 0x01
        /*0010*/ 	.byte	0x02, 0x03, 0x00, 0x00, 0x02, 0x06, 0x01, 0x00, 0x04, 0x0b, 0x08, 0x00, 0x00, 0x00, 0x00, 0x00
        /*0020*/ 	.byte	0x00, 0x00, 0x00, 0x00


//--------------------- .nv.info.matmul_kernel    --------------------------
	.section	.nv.info.matmul_kernel,"",@"SHT_CUDA_INFO"
	.sectionflags	@""
	.align	4


	//----- nvinfo : EIATTR_CUDA_API_VERSION
	.align		4
        /*0000*/ 	.byte	0x04, 0x37
        /*0002*/ 	.short	(.L_7 - .L_6)
.L_6:
        /*0004*/ 	.word	0x00000082


	//----- nvinfo : EIATTR_KPARAM_INFO
	.align		4
.L_7:
        /*0008*/ 	.byte	0x04, 0x17
        /*000a*/ 	.short	(.L_9 - .L_8)
.L_8:
        /*000c*/ 	.word	0x00000000
        /*0010*/ 	.short	0x000d
        /*0012*/ 	.short	0x0048
        /*0014*/ 	.byte	0x00, 0xf4, 0x21, 0x00


	//----- nvinfo : EIATTR_KPARAM_INFO
	.align		4
.L_9:
        /*0018*/ 	.byte	0x04, 0x17
        /*001a*/ 	.short	(.L_11 - .L_10)
.L_10:
        /*001c*/ 	.word	0x00000000
        /*0020*/ 	.short	0x000c
        /*0022*/ 	.short	0x0040
        /*0024*/ 	.byte	0x00, 0xf4, 0x21, 0x00


	//----- nvinfo : EIATTR_KPARAM_INFO
	.align		4
.L_11:
        /*0028*/ 	.byte	0x04, 0x17
        /*002a*/ 	.short	(.L_13 - .L_12)
.L_12:
        /*002c*/ 	.word	0x00000000
        /*0030*/ 	.short	0x000b
        /*0032*/ 	.short	0x0038
        /*0034*/ 	.byte	0x00, 0xf0, 0x11, 0x00


	//----- nvinfo : EIATTR_KPARAM_INFO
	.align		4
.L_13:
        /*0038*/ 	.byte	0x04, 0x17
        /*003a*/ 	.short	(.L_15 - .L_14)
.L_14:
        /*003c*/ 	.word	0x00000000
        /*0040*/ 	.short	0x000a
        /*0042*/ 	.short	0x0034
        /*0044*/ 	.byte	0x00, 0xf0, 0x11, 0x00


	//----- nvinfo : EIATTR_KPARAM_INFO
	.align		4
.L_15:
        /*0048*/ 	.byte	0x04, 0x17
        /*004a*/ 	.short	(.L_17 - .L_16)
.L_16:
        /*004c*/ 	.word	0x00000000
        /*0050*/ 	.short	0x0009
        /*0052*/ 	.short	0x0030
        /*0054*/ 	.byte	0x00, 0xf0, 0x11, 0x00


	//----- nvinfo : EIATTR_KPARAM_INFO
	.align		4
.L_17:
        /*0058*/ 	.byte	0x04, 0x17
        /*005a*/ 	.short	(.L_19 - .L_18)
.L_18:
        /*005c*/ 	.word	0x00000000
        /*0060*/ 	.short	0x0008
        /*0062*/ 	.short	0x002c
        /*0064*/ 	.byte	0x00, 0xf0, 0x11, 0x00


	//----- nvinfo : EIATTR_KPARAM_INFO
	.align		4
.L_19:
        /*0068*/ 	.byte	0x04, 0x17
        /*006a*/ 	.short	(.L_21 - .L_20)
.L_20:
        /*006c*/ 	.word	0x00000000
        /*0070*/ 	.short	0x0007
        /*0072*/ 	.short	0x0028
        /*0074*/ 	.byte	0x00, 0xf0, 0x11, 0x00


	//----- nvinfo : EIATTR_KPARAM_INFO
	.align		4
.L_21:
        /*0078*/ 	.byte	0x04, 0x17
        /*007a*/ 	.short	(.L_23 - .L_22)
.L_22:
        /*007c*/ 	.word	0x00000000
        /*0080*/ 	.short	0x0006
        /*0082*/ 	.short	0x0024
        /*0084*/ 	.byte	0x00, 0xf0, 0x11, 0x00


	//----- nvinfo : EIATTR_KPARAM_INFO
	.align		4
.L_23:
        /*0088*/ 	.byte	0x04, 0x17
        /*008a*/ 	.short	(.L_25 - .L_24)
.L_24:
        /*008c*/ 	.word	0x00000000
        /*0090*/ 	.short	0x0005
        /*0092*/ 	.short	0x0020
        /*0094*/ 	.byte	0x00, 0xf0, 0x11, 0x00


	//----- nvinfo : EIATTR_KPARAM_INFO
	.align		4
.L_25:
        /*0098*/ 	.byte	0x04, 0x17
        /*009a*/ 	.short	(.L_27 - .L_26)
.L_26:
        /*009c*/ 	.word	0x00000000
        /*00a0*/ 	.short	0x0004
        /*00a2*/ 	.short	0x001c
        /*00a4*/ 	.byte	0x00, 0xf0, 0x11, 0x00


	//----- nvinfo : EIATTR_KPARAM_INFO
	.align		4
.L_27:
        /*00a8*/ 	.byte	0x04, 0x17
        /*00aa*/ 	.short	(.L_29 - .L_28)
.L_28:
        /*00ac*/ 	.word	0x00000000
        /*00b0*/ 	.short	0x0003
        /*00b2*/ 	.short	0x0018
        /*00b4*/ 	.byte	0x00, 0xf0, 0x11, 0x00


	//----- nvinfo : EIATTR_KPARAM_INFO
	.align		4
.L_29:
        /*00b8*/ 	.byte	0x04, 0x17
        /*00ba*/ 	.short	(.L_31 - .L_30)
.L_30:
        /*00bc*/ 	.word	0x00000000
        /*00c0*/ 	.short	0x0002
        /*00c2*/ 	.short	0x0010
        /*00c4*/ 	.byte	0x00, 0xf4, 0x21, 0x00


	//----- nvinfo : EIATTR_KPARAM_INFO
	.align		4
.L_31:
        /*00c8*/ 	.byte	0x04, 0x17
        /*00ca*/ 	.short	(.L_33 - .L_32)
.L_32:
        /*00cc*/ 	.word	0x00000000
        /*00d0*/ 	.short	0x0001
        /*00d2*/ 	.short	0x0008
        /*00d4*/ 	.byte	0x00, 0xf4, 0x21, 0x00


	//----- nvinfo : EIATTR_KPARAM_INFO
	.align		4
.L_33:
        /*00d8*/ 	.byte	0x04, 0x17
        /*00da*/ 	.short	(.L_35 - .L_34)
.L_34:
        /*00dc*/ 	.word	0x00000000
        /*00e0*/ 	.short	0x0000
        /*00e2*/ 	.short	0x0000
        /*00e4*/ 	.byte	0x00, 0xf4, 0x21, 0x00


	//----- nvinfo : EIATTR_SPARSE_MMA_MASK
	.align		4
.L_35:
        /*00e8*/ 	.byte	0x03, 0x50
        /*00ea*/ 	.short	0x0000


	//----- nvinfo : EIATTR_MAXREG_COUNT
	.align		4
        /*00ec*/ 	.byte	0x03, 0x1b
        /*00ee*/ 	.short	0x00ff


	//----- nvinfo : EIATTR_NUM_BARRIERS
	.align		4
        /*00f0*/ 	.byte	0x02, 0x4c
        /*00f2*/ 	.byte	0x01
	.zero		1


	//----- nvinfo : EIATTR_MERCURY_ISA_VERSION
	.align		4
        /*00f4*/ 	.byte	0x03, 0x5f
        /*00f6*/ 	.short	0x0101


	//----- nvinfo : EIATTR_EXIT_INSTR_OFFSETS
	.align		4
        /*00f8*/ 	.byte	0x04, 0x1c
        /*00fa*/ 	.short	(.L_37 - .L_36)


	//   ....[0]....
.L_36:
        /*00fc*/ 	.word	0x000095f0


	//   ....[1]....
        /*0100*/ 	.word	0x00009610


	//----- nvinfo : EIATTR_REQNTID
	.align		4
.L_37:
        /*0104*/ 	.byte	0x04, 0x10
        /*0106*/ 	.short	(.L_39 - .L_38)
.L_38:
        /*0108*/ 	.word	0x00000100
        /*010c*/ 	.word	0x00000001
        /*0110*/ 	.word	0x00000001


	//----- nvinfo : EIATTR_CBANK_PARAM_SIZE
	.align		4
.L_39:
        /*0114*/ 	.byte	0x03, 0x19
        /*0116*/ 	.short	0x0050


	//----- nvinfo : EIATTR_PARAM_CBANK
	.align		4
        /*0118*/ 	.byte	0x04, 0x0a
        /*011a*/ 	.short	(.L_41 - .L_40)
	.align		4
.L_40:
        /*011c*/ 	.word	index@(.nv.constant0.matmul_kernel)
        /*0120*/ 	.short	0x0210
        /*0122*/ 	.short	0x0050


	//----- nvinfo : EIATTR_SW_WAR
	.align		4
.L_41:
        /*0124*/ 	.byte	0x04, 0x36
        /*0126*/ 	.short	(.L_43 - .L_42)
.L_42:
        /*0128*/ 	.word	0x00000008
.L_43:


//--------------------- .nv.callgraph             --------------------------
	.section	.nv.callgraph,"",@"SHT_CUDA_CALLGRAPH"
	.align	4
	.sectionentsize	8
	.align		4
        /*0000*/ 	.word	0x00000000
	.align		4
        /*0004*/ 	.word	0xffffffff
	.align		4
        /*0008*/ 	.word	0x00000000
	.align		4
        /*000c*/ 	.word	0xfffffffe
	.align		4
        /*0010*/ 	.word	0x00000000
	.align		4
        /*0014*/ 	.word	0xfffffffd
	.align		4
        /*0018*/ 	.word	0x00000000
	.align		4
        /*001c*/ 	.word	0xfffffffc


//--------------------- .text.matmul_kernel       --------------------------
	.section	.text.matmul_kernel,"ax",@progbits
	.align	128
        .global         matmul_kernel
        .type           matmul_kernel,@function
        .size           matmul_kernel,(.L_x_3 - matmul_kernel)
        .other          matmul_kernel,@"STO_CUDA_ENTRY STV_DEFAULT"
matmul_kernel:
.text.matmul_kernel:
[----:B------:R-:W0:Y:S08]  /*0000*/  LDC R1, c[0x0][0x28] ;  /* 0x00000a00ff017b82 */ /* 0x000e300000000800 */
[----:B------:R-:W1:Y:S01]  /*0010*/  LDC.64 R40, c[0x0][0x228] ;  /* 0x00008a00ff287b82 */ /* 0x000e620000000a00 */
[----:B------:R-:W2:Y:S01]  /*0020*/  S2R R5, SR_CTAID.X ;  /* 0x0000000000057919 */ /* 0x000ea20000002500 */
[----:B------:R-:W-:Y:S01]  /*0030*/  ULDC UR5, c[0x0][0x230] ;  /* 0x00008c0000057ab9 */ /* 0x000fe20000000800 */
[----:B------:R-:W-:Y:S01]  /*0040*/  UMOV UR4, 0x400 ;  /* 0x0000040000047882 */ /* 0x000fe20000000000 */
[----:B------:R-:W-:Y:S01]  /*0050*/  UIADD3 UR5, UR5, 0x3f, URZ ;  /* 0x0000003f05057890 */ /* 0x000fe2000fffe03f */
[----:B------:R-:W3:Y:S01]  /*0060*/  S2R R142, SR_TID.X ;  /* 0x00000000008e7919 */ /* 0x000ee20000002100 */
[----:B------:R-:W-:Y:S01]  /*0070*/  ULDC.64 UR30, c[0x0][0x208] ;  /* 0x00008200001e7ab9 */ /* 0x000fe20000000a00 */
[----:B------:R-:W-:Y:S01]  /*0080*/  CS2R R80, SRZ ;  /* 0x0000000000507805 */ /* 0x000fe2000001ff00 */
[----:B------:R-:W4:Y:S01]  /*0090*/  S2UR UR6, SR_CgaCtaId ;  /* 0x00000000000679c3 */ /* 0x000f220000008800 */
[----:B------:R-:W-:Y:S01]  /*00a0*/  UISETP.GE.AND UP0, UPT, UR5, 0x40, UPT ;  /* 0x000000400500788c */ /* 0x000fe2000bf06270 */
[----:B------:R-:W-:-:S02]  /*00b0*/  CS2R R82, SRZ ;  /* 0x0000000000527805 */ /* 0x000fc4000001ff00 */
[----:B------:R-:W-:Y:S02]  /*00c0*/  CS2R R84, SRZ ;  /* 0x0000000000547805 */ /* 0x000fe4000001ff00 */
[----:B------:R-:W-:Y:S02]  /*00d0*/  CS2R R86, SRZ ;  /* 0x0000000000567805 */ /* 0x000fe4000001ff00 */
[----:B------:R-:W-:Y:S02]  /*00e0*/  CS2R R88, SRZ ;  /* 0x0000000000587805 */ /* 0x000fe4000001ff00 */
[----:B------:R-:W-:Y:S02]  /*00f0*/  CS2R R90, SRZ ;  /* 0x00000000005a7805 */ /* 0x000fe4000001ff00 */
[----:B------:R-:W-:Y:S02]  /*0100*/  CS2R R92, SRZ ;  /* 0x00000000005c7805 */ /* 0x000fe4000001ff00 */
[----:B------:R-:W-:-:S02]  /*0110*/  CS2R R94, SRZ ;  /* 0x00000000005e7805 */ /* 0x000fc4000001ff00 */
[----:B------:R-:W-:Y:S02]  /*0120*/  CS2R R68, SRZ ;  /* 0x0000000000447805 */ /* 0x000fe4000001ff00 */
[----:B------:R-:W-:Y:S02]  /*0130*/  CS2R R70, SRZ ;  /* 0x0000000000467805 */ /* 0x000fe4000001ff00 */
[----:B------:R-:W-:Y:S02]  /*0140*/  CS2R R64, SRZ ;  /* 0x0000000000407805 */ /* 0x000fe4000001ff00 */
[----:B------:R-:W-:Y:S02]  /*0150*/  CS2R R66, SRZ ;  /* 0x0000000000427805 */ /* 0x000fe4000001ff00 */
[----:B------:R-:W-:Y:S02]  /*0160*/  CS2R R60, SRZ ;  /* 0x00000000003c7805 */ /* 0x000fe4000001ff00 */
[----:B------:R-:W-:-:S02]  /*0170*/  CS2R R62, SRZ ;  /* 0x00000000003e7805 */ /* 0x000fc4000001ff00 */
[----:B------:R-:W-:Y:S01]  /*0180*/  CS2R R72, SRZ ;  /* 0x0000000000487805 */ /* 0x000fe2000001ff00 */
[----:B-1----:R-:W-:Y:S01]  /*0190*/  VIADD R0, R41, 0xff ;  /* 0x000000ff29007836 */ /* 0x002fe20000000000 */
[----:B------:R-:W-:-:S04]  /*01a0*/  CS2R R74, SRZ ;  /* 0x00000000004a7805 */ /* 0x000fc8000001ff00 */
[----:B------:R-:W-:Y:S01]  /*01b0*/  SHF.R.S32.HI R3, RZ, 0x1f, R0 ;  /* 0x0000001fff037819 */ /* 0x000fe20000011400 */
[----:B----4-:R-:W-:-:S03]  /*01c0*/  ULEA UR4, UR6, UR4, 0x18 ;  /* 0x0000000406047291 */ /* 0x010fc6000f8ec03f */
[----:B------:R-:W-:Y:S02]  /*01d0*/  LEA.HI R3, R3, R0, RZ, 0x8 ;  /* 0x0000000003037211 */ /* 0x000fe400078f40ff */
[----:B--2---:R-:W-:Y:S02]  /*01e0*/  IABS R8, R5 ;  /* 0x0000000500087213 */ /* 0x004fe40000000000 */
[----:B------:R-:W-:Y:S02]  /*01f0*/  SHF.R.S32.HI R3, RZ, 0x8, R3 ;  /* 0x00000008ff037819 */ /* 0x000fe40000011403 */
[----:B---3--:R-:W-:Y:S02]  /*0200*/  LOP3.LUT R131, R142, 0x1f, RZ, 0xc0, !PT ;  /* 0x0000001f8e837812 */ /* 0x008fe400078ec0ff */
[----:B------:R-:W-:Y:S01]  /*0210*/  SHF.R.U32.HI R161, RZ, 0x5, R142 ;  /* 0x00000005ffa17819 */ /* 0x000fe2000001168e */
[----:B------:R-:W-:-:S03]  /*0220*/  IMAD.SHL.U32 R4, R3, 0x8, RZ ;  /* 0x0000000803047824 */ /* 0x000fc600078e00ff */
[----:B------:R-:W-:Y:S02]  /*0230*/  SGXT.U32 R161, R161, 0x3 ;  /* 0x00000003a1a1781a */ /* 0x000fe40000000000 */
[-C--:B------:R-:W-:Y:S02]  /*0240*/  IABS R7, R4.reuse ;  /* 0x0000000400077213 */ /* 0x080fe40000000000 */
[----:B------:R-:W-:Y:S02]  /*0250*/  IABS R10, R4 ;  /* 0x00000004000a7213 */ /* 0x000fe40000000000 */
[----:B------:R-:W1:Y:S08]  /*0260*/  I2F.RP R0, R7 ;  /* 0x0000000700007306 */ /* 0x000e700000209400 */
[----:B-1----:R-:W1:Y:S02]  /*0270*/  MUFU.RCP R0, R0 ;  /* 0x0000000000007308 */ /* 0x002e640000001000 */
[----:B-1----:R-:W-:-:S02]  /*0280*/  VIADD R2, R0, 0xffffffe ;  /* 0x0ffffffe00027836 */ /* 0x002fc40000000000 */
[----:B------:R-:W-:-:S04]  /*0290*/  IMAD.MOV R0, RZ, RZ, -R10 ;  /* 0x000000ffff007224 */ /* 0x000fc800078e0a0a */
[----:B------:R1:W2:Y:S02]  /*02a0*/  F2I.FTZ.U32.TRUNC.NTZ R3, R2 ;  /* 0x0000000200037305 */ /* 0x0002a4000021f000 */
[----:B-1----:R-:W-:Y:S02]  /*02b0*/  IMAD.MOV.U32 R2, RZ, RZ, RZ ;  /* 0x000000ffff027224 */ /* 0x002fe400078e00ff */
[----:B--2---:R-:W-:-:S04]  /*02c0*/  IMAD.MOV R6, RZ, RZ, -R3 ;  /* 0x000000ffff067224 */ /* 0x004fc800078e0a03 */
[----:B------:R-:W-:Y:S02]  /*02d0*/  IMAD R9, R6, R7, RZ ;  /* 0x0000000706097224 */ /* 0x000fe400078e02ff */
[----:B------:R-:W-:Y:S02]  /*02e0*/  IMAD.MOV.U32 R6, RZ, RZ, R8 ;  /* 0x000000ffff067224 */ /* 0x000fe400078e0008 */
[----:B------:R-:W-:-:S06]  /*02f0*/  IMAD.HI.U32 R3, R3, R9, R2 ;  /* 0x0000000903037227 */ /* 0x000fcc00078e0002 */
[----:B------:R-:W-:-:S04]  /*0300*/  IMAD.HI.U32 R3, R3, R6, RZ ;  /* 0x0000000603037227 */ /* 0x000fc800078e00ff */
[----:B------:R-:W-:-:S05]  /*0310*/  IMAD R0, R3, R0, R6 ;  /* 0x0000000003007224 */ /* 0x000fca00078e0206 */
[----:B------:R-:W-:-:S13]  /*0320*/  ISETP.GT.U32.AND P1, PT, R7, R0, PT ;  /* 0x000000000700720c */ /* 0x000fda0003f24070 */
[----:B------:R-:W-:Y:S02]  /*0330*/  @!P1 IMAD.IADD R0, R0, 0x1, -R7 ;  /* 0x0000000100009824 */ /* 0x000fe400078e0a07 */
[----:B------:R-:W-:Y:S01]  /*0340*/  @!P1 VIADD R3, R3, 0x1 ;  /* 0x0000000103039836 */ /* 0x000fe20000000000 */
[----:B------:R-:W-:Y:S02]  /*0350*/  ISETP.NE.AND P1, PT, R4, RZ, PT ;  /* 0x000000ff0400720c */ /* 0x000fe40003f25270 */
[----:B------:R-:W-:Y:S02]  /*0360*/  ISETP.GE.U32.AND P0, PT, R0, R7, PT ;  /* 0x000000070000720c */ /* 0x000fe40003f06070 */
[----:B------:R-:W-:-:S04]  /*0370*/  LOP3.LUT R0, R5, R4, RZ, 0x3c, !PT ;  /* 0x0000000405007212 */ /* 0x000fc800078e3cff */
[----:B------:R-:W-:Y:S01]  /*0380*/  ISETP.GE.AND P2, PT, R0, RZ, PT ;  /* 0x000000ff0000720c */ /* 0x000fe20003f46270 */
[----:B------:R-:W-:-:S06]  /*0390*/  VIADD R0, R40, 0x1f ;  /* 0x0000001f28007836 */ /* 0x000fcc0000000000 */
[----:B------:R-:W-:-:S04]  /*03a0*/  @P0 VIADD R3, R3, 0x1 ;  /* 0x0000000103030836 */ /* 0x000fc80000000000 */
[----:B------:R-:W-:Y:S01]  /*03b0*/  IMAD.MOV.U32 R2, RZ, RZ, R3 ;  /* 0x000000ffff027224 */ /* 0x000fe200078e0003 */
[----:B------:R-:W-:-:S03]  /*03c0*/  SHF.R.S32.HI R3, RZ, 0x1f, R0 ;  /* 0x0000001fff037819 */ /* 0x000fc60000011400 */
[----:B------:R-:W-:Y:S01]  /*03d0*/  @!P2 IMAD.MOV R2, RZ, RZ, -R2 ;  /* 0x000000ffff02a224 */ /* 0x000fe200078e0a02 */
[----:B------:R-:W-:Y:S02]  /*03e0*/  @!P1 LOP3.LUT R2, RZ, R4, RZ, 0x33, !PT ;  /* 0x00000004ff029212 */ /* 0x000fe400078e33ff */
[----:B------:R-:W-:-:S03]  /*03f0*/  LEA.HI R3, R3, R0, RZ, 0x5 ;  /* 0x0000000003037211 */ /* 0x000fc600078f28ff */
[----:B------:R-:W-:Y:S02]  /*0400*/  IMAD.SHL.U32 R6, R2, 0x8, RZ ;  /* 0x0000000802067824 */ /* 0x000fe400078e00ff */
[----:B------:R-:W-:-:S03]  /*0410*/  IMAD.MOV R2, RZ, RZ, -R2 ;  /* 0x000000ffff027224 */ /* 0x000fc600078e0a02 */
[----:B------:R-:W-:Y:S01]  /*0420*/  LEA.HI.SX32 R3, R3, -R6, 0x1b ;  /* 0x8000000603037211 */ /* 0x000fe200078fdaff */
[----:B------:R-:W-:-:S03]  /*0430*/  IMAD R4, R4, R2, R5 ;  /* 0x0000000204047224 */ /* 0x000fc600078e0205 */
[----:B------:R-:W-:Y:S02]  /*0440*/  VIMNMX R11, R3, 0x8, PT ;  /* 0x00000008030b7848 */ /* 0x000fe40003fe0100 */
[----:B------:R-:W-:Y:S02]  /*0450*/  IABS R9, R4 ;  /* 0x0000000400097213 */ /* 0x000fe40000000000 */
[----:B------:R-:W-:-:S04]  /*0460*/  IABS R7, R11 ;  /* 0x0000000b00077213 */ /* 0x000fc80000000000 */
[----:B------:R-:W1:Y:S08]  /*0470*/  I2F.RP R0, R7 ;  /* 0x0000000700007306 */ /* 0x000e700000209400 */
[----:B-1----:R-:W1:Y:S02]  /*0480*/  MUFU.RCP R0, R0 ;  /* 0x0000000000007308 */ /* 0x002e640000001000 */
[----:B-1----:R-:W-:-:S06]  /*0490*/  VIADD R3, R0, 0xffffffe ;  /* 0x0ffffffe00037836 */ /* 0x002fcc0000000000 */
[----:B------:R-:W1:Y:S02]  /*04a0*/  F2I.FTZ.U32.TRUNC.NTZ R3, R3 ;  /* 0x0000000300037305 */ /* 0x000e64000021f000 */
[----:B-1----:R-:W-:-:S04]  /*04b0*/  IMAD.MOV R8, RZ, RZ, -R3 ;  /* 0x000000ffff087224 */ /* 0x002fc800078e0a03 */
[----:B------:R-:W-:Y:S01]  /*04c0*/  IMAD.MOV.U32 R2, RZ, RZ, R8 ;  /* 0x000000ffff027224 */ /* 0x000fe200078e0008 */
[----:B------:R-:W-:-:S03]  /*04d0*/  IABS R8, R11 ;  /* 0x0000000b00087213 */ /* 0x000fc60000000000 */
[----:B------:R-:W-:Y:S02]  /*04e0*/  IMAD R5, R2, R7, RZ ;  /* 0x0000000702057224 */ /* 0x000fe400078e02ff */
[----:B------:R-:W-:Y:S02]  /*04f0*/  IMAD.MOV.U32 R2, RZ, RZ, RZ ;  /* 0x000000ffff027224 */ /* 0x000fe400078e00ff */
[----:B------:R-:W-:Y:S02]  /*0500*/  IMAD.MOV R0, RZ, RZ, -R8 ;  /* 0x000000ffff007224 */ /* 0x000fe400078e0a08 */
[----:B------:R-:W-:Y:S01]  /*0510*/  IMAD.HI.U32 R2, R3, R5, R2 ;  /* 0x0000000503027227 */ /* 0x000fe200078e0002 */
[C---:B------:R-:W-:Y:S02]  /*0520*/  LOP3.LUT R3, R142.reuse, 0xc0, RZ, 0xc0, !PT ;  /* 0x000000c08e037812 */ /* 0x040fe400078ec0ff */
[----:B------:R-:W-:-:S03]  /*0530*/  LOP3.LUT R142, R142, 0x3f, RZ, 0xc0, !PT ;  /* 0x0000003f8e8e7812 */ /* 0x000fc600078ec0ff */
        /* <DEDUP_REMOVED lines=8> */
[----:B------:R-:W-:-:S07]  /*05c0*/  ISETP.GE.AND P2, PT, R0, RZ, PT ;  /* 0x000000ff0000720c */ /* 0x000fce0003f46270 */
[----:B------:R-:W-:Y:S01]  /*05d0*/  @P0 VIADD R2, R2, 0x1 ;  /* 0x0000000102020836 */ /* 0x000fe20000000000 */
[----:B------:R-:W-:-:S05]  /*05e0*/  PLOP3.LUT P0, PT, PT, PT, UP0, 0x80, 0x0 ;  /* 0x000000000000781c */ /* 0x000fca0003f0f008 */
[----:B------:R-:W-:Y:S01]  /*05f0*/  @!P2 IMAD.MOV R2, RZ, RZ, -R2 ;  /* 0x000000ffff02a224 */ /* 0x000fe200078e0a02 */
[----:B------:R-:W-:-:S05]  /*0600*/  @!P1 LOP3.LUT R2, RZ, R11, RZ, 0x33, !PT ;  /* 0x0000000bff029212 */ /* 0x000fca00078e33ff */
[----:B------:R-:W-:Y:S02]  /*0610*/  IMAD.MOV R0, RZ, RZ, -R2 ;  /* 0x000000ffff007224 */ /* 0x000fe400078e0a02 */
[----:B------:R-:W-:Y:S02]  /*0620*/  IMAD.SHL.U32 R130, R2, 0x100, RZ ;  /* 0x0000010002827824 */ /* 0x000fe400078e00ff */
[----:B------:R-:W-:-:S04]  /*0630*/  IMAD R0, R11, R0, R4 ;  /* 0x000000000b007224 */ /* 0x000fc800078e0204 */
[----:B------:R-:W-:-:S04]  /*0640*/  IMAD.IADD R0, R6, 0x1, R0 ;  /* 0x0000000106007824 */ /* 0x000fc800078e0200 */
[----:B------:R-:W-:Y:S01]  /*0650*/  IMAD R131, R0, 0x20, R131 ;  /* 0x0000002000837824 */ /* 0x000fe200078e0283 */
[----:B0-----:R-:W-:Y:S06]  /*0660*/  @!P0 BRA `(.L_x_0) ;  /* 0x0000007800508947 */ /* 0x001fec0003800000 */
[----:B------:R-:W-:Y:S01]  /*0670*/  IABS R10, R40 ;  /* 0x00000028000a7213 */ /* 0x000fe20000000000 */
[----:B------:R-:W-:Y:S01]  /*0680*/  ULDC UR34, c[0x0][0x240] ;  /* 0x0000900000227ab9 */ /* 0x000fe20000000800 */
[----:B------:R-:W-:Y:S01]  /*0690*/  IABS R2, R41 ;  /* 0x0000002900027213 */ /* 0x000fe20000000000 */
[----:B------:R-:W-:Y:S01]  /*06a0*/  ULDC.64 UR32, c[0x0][0x218] ;  /* 0x0000860000207ab9 */ /* 0x000fe20000000a00 */
[----:B------:R-:W0:Y:S01]  /*06b0*/  I2F.RP R8, R10 ;  /* 0x0000000a00087306 */ /* 0x000e220000209400 */
[----:B------:R-:W-:Y:S02]  /*06c0*/  LEA.HI R3, R3, R130, RZ, 0x1a ;  /* 0x0000008203037211 */ /* 0x000fe400078fd0ff */
[----:B------:R-:W-:Y:S02]  /*06d0*/  LOP3.LUT R139, R161, 0x8, RZ, 0xfc, !PT ;  /* 0x00000008a18b7812 */ /* 0x000fe400078efcff */
[----:B------:R-:W-:Y:S01]  /*06e0*/  IABS R99, R3 ;  /* 0x0000000300637213 */ /* 0x000fe20000000000 */
[----:B------:R-:W-:Y:S01]  /*06f0*/  VIADD R12, R3, 0xf8 ;  /* 0x000000f8030c7836 */ /* 0x000fe20000000000 */
[----:B------:R-:W-:Y:S01]  /*0700*/  LOP3.LUT R143, R161, 0x10, RZ, 0xfc, !PT ;  /* 0x00000010a18f7812 */ /* 0x000fe200078efcff */
[----:B------:R-:W1:Y:S01]  /*0710*/  I2F.RP R0, R2 ;  /* 0x0000000200007306 */ /* 0x000e620000209400 */
[----:B------:R-:W-:Y:S01]  /*0720*/  VIADD R14, R3, 0xf4 ;  /* 0x000000f4030e7836 */ /* 0x000fe20000000000 */
[----:B------:R-:W-:Y:S01]  /*0730*/  LOP3.LUT R149, R161, 0x18, RZ, 0xfc, !PT ;  /* 0x00000018a1957812 */ /* 0x000fe200078efcff */
[----:B------:R-:W-:Y:S01]  /*0740*/  VIADD R15, R3, 0xf0 ;  /* 0x000000f0030f7836 */ /* 0x000fe20000000000 */
[----:B------:R-:W-:Y:S01]  /*0750*/  LOP3.LUT R153, R161, 0x20, RZ, 0xfc, !PT ;  /* 0x00000020a1997812 */ /* 0x000fe200078efcff */
[C---:B------:R-:W-:Y:S01]  /*0760*/  VIADD R16, R3.reuse, 0xec ;  /* 0x000000ec03107836 */ /* 0x040fe20000000000 */
[----:B------:R-:W-:Y:S01]  /*0770*/  IABS R13, R14 ;  /* 0x0000000e000d7213 */ /* 0x000fe20000000000 */
[C---:B------:R-:W-:Y:S01]  /*0780*/  VIADD R18, R3.reuse, 0xe8 ;  /* 0x000000e803127836 */ /* 0x040fe20000000000 */
[----:B0-----:R-:W0:Y:S01]  /*0790*/  MUFU.RCP R8, R8 ;  /* 0x0000000800087308 */ /* 0x001e220000001000 */
[----:B------:R-:W-:Y:S01]  /*07a0*/  VIADD R21, R3, 0xdc ;  /* 0x000000dc03157836 */ /* 0x000fe20000000000 */
[----:B------:R-:W-:Y:S01]  /*07b0*/  LOP3.LUT R155, R161, 0x28, RZ, 0xfc, !PT ;  /* 0x00000028a19b7812 */ /* 0x000fe200078efcff */
[----:B------:R-:W-:Y:S01]  /*07c0*/  VIADD R20, R3, 0xe0 ;  /* 0x000000e003147836 */ /* 0x000fe20000000000 */
[----:B------:R-:W-:Y:S01]  /*07d0*/  LOP3.LUT R157, R161, 0x30, RZ, 0xfc, !PT ;  /* 0x00000030a19d7812 */ /* 0x000fe200078efcff */
[C---:B------:R-:W-:Y:S01]  /*07e0*/  VIADD R22, R3.reuse, 0xd8 ;  /* 0x000000d803167836 */ /* 0x040fe20000000000 */
[----:B------:R-:W-:Y:S01]  /*07f0*/  IABS R19, R21 ;  /* 0x0000001500137213 */ /* 0x000fe20000000000 */
[C---:B------:R-:W-:Y:S01]  /*0800*/  VIADD R24, R3.reuse, 0xc4 ;  /* 0x000000c403187836 */ /* 0x040fe20000000000 */
[----:B-1----:R-:W1:Y:S01]  /*0810*/  MUFU.RCP R0, R0 ;  /* 0x0000000000007308 */ /* 0x002e620000001000 */
[----:B------:R-:W-:Y:S01]  /*0820*/  IABS R17, R20 ;  /* 0x0000001400117213 */ /* 0x000fe20000000000 */
[----:B------:R-:W-:Y:S01]  /*0830*/  VIADD R26, R3, 0xbc ;  /* 0x000000bc031a7836 */ /* 0x000fe20000000000 */
[----:B------:R-:W-:Y:S01]  /*0840*/  LOP3.LUT R159, R161, 0x38, RZ, 0xfc, !PT ;  /* 0x00000038a19f7812 */ /* 0x000fe200078efcff */
[C---:B------:R-:W-:Y:S01]  /*0850*/  VIADD R30, R3.reuse, 0xb4 ;  /* 0x000000b4031e7836 */ /* 0x040fe20000000000 */
[----:B------:R-:W-:Y:S01]  /*0860*/  IABS R25, R24 ;  /* 0x0000001800197213 */ /* 0x000fe20000000000 */
[----:B------:R-:W-:-:S02]  /*0870*/  VIADD R28, R3, 0xb8 ;  /* 0x000000b8031c7836 */ /* 0x000fc40000000000 */
[C---:B------:R-:W-:Y:S01]  /*0880*/  VIADD R32, R3.reuse, 0xa4 ;  /* 0x000000a403207836 */ /* 0x040fe20000000000 */
[----:B------:R-:W-:Y:S01]  /*0890*/  IABS R29, R30 ;  /* 0x0000001e001d7213 */ /* 0x000fe20000000000 */
[----:B0-----:R-:W-:Y:S01]  /*08a0*/  VIADD R6, R8, 0xffffffe ;  /* 0x0ffffffe08067836 */ /* 0x001fe20000000000 */
[----:B------:R-:W-:Y:S01]  /*08b0*/  IABS R8, R131 ;  /* 0x0000008300087213 */ /* 0x000fe20000000000 */
[C---:B------:R-:W-:Y:S01]  /*08c0*/  VIADD R34, R3.reuse, 0x94 ;  /* 0x0000009403227836 */ /* 0x040fe20000000000 */
[----:B------:R-:W-:Y:S01]  /*08d0*/  IABS R27, R28 ;  /* 0x0000001c001b7213 */ /* 0x000fe20000000000 */
[----:B------:R0:W2:Y:S01]  /*08e0*/  F2I.FTZ.U32.TRUNC.NTZ R7, R6 ;  /* 0x0000000600077305 */ /* 0x0000a2000021f000 */
[----:B------:R-:W-:Y:S01]  /*08f0*/  IABS R31, R32 ;  /* 0x00000020001f7213 */ /* 0x000fe20000000000 */
[----:B------:R-:W-:Y:S02]  /*0900*/  VIADD R36, R3, 0x90 ;  /* 0x0000009003247836 */ /* 0x000fe40000000000 */
[----:B-1----:R-:W-:-:S02]  /*0910*/  VIADD R4, R0, 0xffffffe ;  /* 0x0ffffffe00047836 */ /* 0x002fc40000000000 */
[C---:B------:R-:W-:Y:S02]  /*0920*/  VIADD R38, R3.reuse, 0x8c ;  /* 0x0000008c03267836 */ /* 0x040fe40000000000 */
[----:B------:R1:W3:Y:S01]  /*0930*/  F2I.FTZ.U32.TRUNC.NTZ R5, R4 ;  /* 0x0000000400057305 */ /* 0x0002e2000021f000 */
[----:B0-----:R-:W-:Y:S02]  /*0940*/  IMAD.MOV.U32 R6, RZ, RZ, RZ ;  /* 0x000000ffff067224 */ /* 0x001fe400078e00ff */
[----:B------:R-:W-:Y:S01]  /*0950*/  IABS R37, R38 ;  /* 0x0000002600257213 */ /* 0x000fe20000000000 */
[C---:B------:R-:W-:Y:S02]  /*0960*/  VIADD R46, R3.reuse, 0x74 ;  /* 0x00000074032e7836 */ /* 0x040fe40000000000 */
[----:B------:R-:W-:Y:S02]  /*0970*/  VIADD R48, R3, 0x70 ;  /* 0x0000007003307836 */ /* 0x000fe40000000000 */
[----:B--2---:R-:W-:-:S02]  /*0980*/  IMAD.MOV R9, RZ, RZ, -R7 ;  /* 0x000000ffff097224 */ /* 0x004fc400078e0a07 */
[----:B-1----:R-:W-:Y:S01]  /*0990*/  IMAD.MOV.U32 R4, RZ, RZ, RZ ;  /* 0x000000ffff047224 */ /* 0x002fe200078e00ff */
[----:B------:R-:W-:Y:S01]  /*09a0*/  IABS R47, R48 ;  /* 0x00000030002f7213 */ /* 0x000fe20000000000 */
[----:B------:R-:W-:Y:S02]  /*09b0*/  IMAD R9, R9, R10, RZ ;  /* 0x0000000a09097224 */ /* 0x000fe400078e02ff */
[----:B------:R-:W-:Y:S02]  /*09c0*/  VIADD R50, R3, 0x6c ;  /* 0x0000006c03327836 */ /* 0x000fe40000000000 */
[----:B------:R-:W-:-:S03]  /*09d0*/  IMAD.HI.U32 R7, R7, R9, R6 ;  /* 0x0000000907077227 */ /* 0x000fc600078e0006 */
[----:B------:R-:W-:Y:S01]  /*09e0*/  IABS R49, R50 ;  /* 0x0000003200317213 */ /* 0x000fe20000000000 */
[----:B------:R-:W-:Y:S02]  /*09f0*/  IMAD.MOV.U32 R9, RZ, RZ, R8 ;  /* 0x000000ffff097224 */ /* 0x000fe400078e0008 */
[----:B---3--:R-:W-:Y:S02]  /*0a00*/  IMAD.MOV R11, RZ, RZ, -R5 ;  /* 0x000000ffff0b7224 */ /* 0x008fe400078e0a05 */
[----:B------:R-:W-:-:S04]  /*0a10*/  IMAD.HI.U32 R7, R7, R9, RZ ;  /* 0x0000000907077227 */ /* 0x000fc800078e00ff */
[----:B------:R-:W-:Y:S02]  /*0a20*/  IMAD.MOV R0, RZ, RZ, -R7 ;  /* 0x000000ffff007224 */ /* 0x000fe400078e0a07 */
[----:B------:R-:W-:Y:S02]  /*0a30*/  VIADD R6, R3, 0xfc ;  /* 0x000000fc03067836 */ /* 0x000fe40000000000 */
[----:B------:R-:W-:Y:S01]  /*0a40*/  IMAD R7, R11, R2, RZ ;  /* 0x000000020b077224 */ /* 0x000fe200078e02ff */
[----:B------:R-:W-:Y:S01]  /*0a50*/  IABS R11, R12 ;  /* 0x0000000c000b7213 */ /* 0x000fe20000000000 */
[----:B------:R-:W-:Y:S01]  /*0a60*/  IMAD R9, R10, R0, R9 ;  /* 0x000000000a097224 */ /* 0x000fe200078e0209 */
[----:B------:R-:W-:Y:S01]  /*0a70*/  IABS R0, R6 ;  /* 0x0000000600007213 */ /* 0x000fe20000000000 */
[----:B------:R-:W-:Y:S01]  /*0a80*/  IMAD.HI.U32 R4, R5, R7, R4 ;  /* 0x0000000705047227 */ /* 0x000fe200078e0004 */
[----:B------:R-:W-:Y:S02]  /*0a90*/  ISETP.GE.AND P4, PT, R6, RZ, PT ;  /* 0x000000ff0600720c */ /* 0x000fe40003f86270 */
[----:B------:R-:W-:Y:S01]  /*0aa0*/  ISETP.GT.U32.AND P0, PT, R10, R9, PT ;  /* 0x000000090a00720c */ /* 0x000fe20003f04070 */
[----:B------:R-:W-:-:S02]  /*0ab0*/  IMAD.MOV.U32 R7, RZ, RZ, R0 ;  /* 0x000000ffff077224 */ /* 0x000fc400078e0000 */
[----:B------:R-:W-:-:S04]  /*0ac0*/  IMAD.HI.U32 R5, R4, R11, RZ ;  /* 0x0000000b04057227 */ /* 0x000fc800078e00ff */
[----:B------:R-:W-:-:S04]  /*0ad0*/  IMAD.HI.U32 R0, R4, R7, RZ ;  /* 0x0000000704007227 */ /* 0x000fc800078e00ff */
[----:B------:R-:W-:Y:S02]  /*0ae0*/  IMAD.MOV R0, RZ, RZ, -R0 ;  /* 0x000000ffff007224 */ /* 0x000fe400078e0a00 */
[----:B------:R-:W-:Y:S02]  /*0af0*/  IMAD.MOV R5, RZ, RZ, -R5 ;  /* 0x000000ffff057224 */ /* 0x000fe400078e0a05 */
[C---:B------:R-:W-:Y:S02]  /*0b00*/  IMAD R7, R2.reuse, R0, R7 ;  /* 0x0000000002077224 */ /* 0x040fe400078e0207 */
[----:B------:R-:W-:Y:S01]  /*0b10*/  IMAD R8, R2, R5, R11 ;  /* 0x0000000502087224 */ /* 0x000fe200078e020b */
[----:B------:R-:W-:Y:S01]  /*0b20*/  IABS R11, R15 ;  /* 0x0000000f000b7213 */ /* 0x000fe20000000000 */
[----:B------:R-:W-:Y:S01]  /*0b30*/  IMAD.HI.U32 R0, R4, R13, RZ ;  /* 0x0000000d04007227 */ /* 0x000fe200078e00ff */
[C---:B------:R-:W-:Y:S02]  /*0b40*/  ISETP.GT.U32.AND P1, PT, R2.reuse, R7, PT ;  /* 0x000000070200720c */ /* 0x040fe40003f24070 */
[----:B------:R-:W-:Y:S01]  /*0b50*/  ISETP.GT.U32.AND P2, PT, R2, R8, PT ;  /* 0x000000080200720c */ /* 0x000fe20003f44070 */
[----:B------:R-:W-:-:S02]  /*0b60*/  IMAD.MOV R0, RZ, RZ, -R0 ;  /* 0x000000ffff007224 */ /* 0x000fc400078e0a00 */
[----:B------:R-:W-:-:S04]  /*0b70*/  IMAD.HI.U32 R6, R4, R11, RZ ;  /* 0x0000000b04067227 */ /* 0x000fc800078e00ff */
[C---:B------:R-:W-:Y:S01]  /*0b80*/  IMAD R5, R2.reuse, R0, R13 ;  /* 0x0000000002057224 */ /* 0x040fe200078e020d */
[----:B------:R-:W-:Y:S01]  /*0b90*/  IABS R13, R16 ;  /* 0x00000010000d7213 */ /* 0x000fe20000000000 */
[----:B------:R-:W-:Y:S02]  /*0ba0*/  IMAD.MOV R6, RZ, RZ, -R6 ;  /* 0x000000ffff067224 */ /* 0x000fe400078e0a06 */
[----:B------:R-:W-:Y:S01]  /*0bb0*/  @!P1 IMAD.IADD R7, R7, 0x1, -R2 ;  /* 0x0000000107079824 */ /* 0x000fe200078e0a02 */
[C---:B------:R-:W-:Y:S01]  /*0bc0*/  ISETP.GT.U32.AND P1, PT, R2.reuse, R5, PT ;  /* 0x000000050200720c */ /* 0x040fe20003f24070 */
[----:B------:R-:W-:Y:S01]  /*0bd0*/  @!P0 IMAD.IADD R9, R9, 0x1, -R10 ;  /* 0x0000000109098824 */ /* 0x000fe200078e0a0a */
[----:B------:R-:W-:Y:S01]  /*0be0*/  ISETP.GE.AND P0, PT, R131, RZ, PT ;  /* 0x000000ff8300720c */ /* 0x000fe20003f06270 */
[C---:B------:R-:W-:Y:S01]  /*0bf0*/  IMAD R6, R2.reuse, R6, R11 ;  /* 0x0000000602067224 */ /* 0x040fe200078e020b */
[----:B------:R-:W-:Y:S01]  /*0c00*/  ISETP.GT.U32.AND P6, PT, R2, R7, PT ;  /* 0x000000070200720c */ /* 0x000fe20003fc4070 */
[----:B------:R-:W-:Y:S01]  /*0c10*/  @!P2 IMAD.IADD R8, R8, 0x1, -R2 ;  /* 0x000000010808a824 */ /* 0x000fe200078e0a02 */
[----:B------:R-:W-:Y:S01]  /*0c20*/  ISETP.GT.U32.AND P3, PT, R10, R9, PT ;  /* 0x000000090a00720c */ /* 0x000fe20003f64070 */
[----:B------:R-:W-:Y:S01]  /*0c30*/  IMAD.HI.U32 R42, R4, R49, RZ ;  /* 0x00000031042a7227 */ /* 0x000fe200078e00ff */
[----:B------:R-:W-:-:S02]  /*0c40*/  IABS R11, R18 ;  /* 0x00000012000b7213 */ /* 0x000fc40000000000 */
[----:B------:R-:W-:Y:S01]  /*0c50*/  ISETP.GT.U32.AND P5, PT, R2, R8, PT ;  /* 0x000000080200720c */ /* 0x000fe20003fa4070 */
[----:B------:R-:W-:Y:S01]  /*0c60*/  IMAD.MOV R42, RZ, RZ, -R42 ;  /* 0x000000ffff2a7224 */ /* 0x000fe200078e0a2a */
[----:B------:R-:W-:Y:S01]  /*0c70*/  ISETP.GE.AND P2, PT, R14, RZ, PT ;  /* 0x000000ff0e00720c */ /* 0x000fe20003f46270 */
[--C-:B------:R-:W-:Y:S02]  /*0c80*/  @!P1 IMAD.IADD R5, R5, 0x1, -R2.reuse ;  /* 0x0000000105059824 */ /* 0x100fe400078e0a02 */
[----:B------:R-:W-:Y:S02]  /*0c90*/  VIADD R52, R3, 0x60 ;  /* 0x0000006003347836 */ /* 0x000fe40000000000 */
[----:B------:R-:W-:Y:S01]  /*0ca0*/  @!P6 IMAD.IADD R7, R7, 0x1, -R2 ;  /* 0x000000010707e824 */ /* 0x000fe200078e0a02 */
[C---:B------:R-:W-:Y:S01]  /*0cb0*/  ISETP.GT.U32.AND P6, PT, R2.reuse, R6, PT ;  /* 0x000000060200720c */ /* 0x040fe20003fc4070 */
[----:B------:R-:W-:Y:S01]  /*0cc0*/  @!P3 IMAD.IADD R9, R9, 0x1, -R10 ;  /* 0x000000010909b824 */ /* 0x000fe200078e0a0a */
[----:B------:R-:W-:Y:S01]  /*0cd0*/  ISETP.GT.U32.AND P1, PT, R2, R5, PT ;  /* 0x000000050200720c */ /* 0x000fe20003f24070 */
[----:B------:R-:W-:Y:S01]  /*0ce0*/  IMAD.HI.U32 R10, R4, R11, RZ ;  /* 0x0000000b040a7227 */ /* 0x000fe200078e00ff */
[----:B------:R-:W-:-:S02]  /*0cf0*/  ISETP.NE.AND P3, PT, R40, RZ, PT ;  /* 0x000000ff2800720c */ /* 0x000fc40003f65270 */
[----:B------:R-:W-:Y:S01]  /*0d00*/  IABS R51, R52 ;  /* 0x0000003400337213 */ /* 0x000fe20000000000 */
[----:B------:R-:W-:Y:S02]  /*0d10*/  IMAD.MOV.U32 R0, RZ, RZ, R9 ;  /* 0x000000ffff007224 */ /* 0x000fe400078e0009 */
[----:B------:R-:W-:-:S04]  /*0d20*/  IMAD.HI.U32 R9, R4, R13, RZ ;  /* 0x0000000d04097227 */ /* 0x000fc800078e00ff */
[----:B------:R-:W-:Y:S02]  /*0d30*/  @!P6 IMAD.IADD R6, R6, 0x1, -R2 ;  /* 0x000000010606e824 */ /* 0x000fe400078e0a02 */
[----:B------:R-:W-:Y:S02]  /*0d40*/  IMAD.MOV R9, RZ, RZ, -R9 ;  /* 0x000000ffff097224 */ /* 0x000fe400078e0a09 */
[----:B------:R-:W-:Y:S01]  /*0d50*/  IMAD.MOV R10, RZ, RZ, -R10 ;  /* 0x000000ffff0a7224 */ /* 0x000fe200078e0a0a */
[C---:B------:R-:W-:Y:S01]  /*0d60*/  ISETP.GT.U32.AND P6, PT, R2.reuse, R6, PT ;  /* 0x000000060200720c */ /* 0x040fe20003fc4070 */
[C---:B------:R-:W-:Y:S02]  /*0d70*/  IMAD R9, R2.reuse, R9, R13 ;  /* 0x0000000902097224 */ /* 0x040fe400078e020d */
[--C-:B------:R-:W-:Y:S02]  /*0d80*/  @!P1 IMAD.IADD R5, R5, 0x1, -R2.reuse ;  /* 0x0000000105059824 */ /* 0x100fe400078e0a02 */
[C---:B------:R-:W-:Y:S01]  /*0d90*/  IMAD R10, R2.reuse, R10, R11 ;  /* 0x0000000a020a7224 */ /* 0x040fe200078e020b */
[----:B------:R-:W-:Y:S01]  /*0da0*/  ISETP.GT.U32.AND P1, PT, R2, R9, PT ;  /* 0x000000090200720c */ /* 0x000fe20003f24070 */
[----:B------:R-:W-:Y:S01]  /*0db0*/  @!P5 IMAD.IADD R8, R8, 0x1, -R2 ;  /* 0x000000010808d824 */ /* 0x000fe200078e0a02 */
[----:B------:R-:W-:Y:S01]  /*0dc0*/  ISETP.GE.AND P5, PT, R16, RZ, PT ;  /* 0x000000ff1000720c */ /* 0x000fe20003fa6270 */
[----:B------:R-:W-:-:S02]  /*0dd0*/  VIADD R16, R3, 0xe4 ;  /* 0x000000e403107836 */ /* 0x000fc40000000000 */
[----:B------:R-:W-:-:S04]  /*0de0*/  IMAD.HI.U32 R13, R4, R19, RZ ;  /* 0x00000013040d7227 */ /* 0x000fc800078e00ff */
[----:B------:R-:W-:Y:S01]  /*0df0*/  @!P6 IMAD.IADD R6, R6, 0x1, -R2 ;  /* 0x000000010606e824 */ /* 0x000fe200078e0a02 */
[----:B------:R-:W-:Y:S01]  /*0e00*/  ISETP.GT.U32.AND P6, PT, R2, R10, PT ;  /* 0x0000000a0200720c */ /* 0x000fe20003fc4070 */
[----:B------:R-:W-:Y:S01]  /*0e10*/  @!P0 IMAD.MOV R0, RZ, RZ, -R0 ;  /* 0x000000ffff008224 */ /* 0x000fe200078e0a00 */
[----:B------:R-:W-:Y:S01]  /*0e20*/  @!P3 LOP3.LUT R0, RZ, R40, RZ, 0x33, !PT ;  /* 0x00000028ff00b212 */ /* 0x000fe200078e33ff */
[----:B------:R-:W-:Y:S01]  /*0e30*/  @!P1 IMAD.IADD R9, R9, 0x1, -R2 ;  /* 0x0000000109099824 */ /* 0x000fe200078e0a02 */
[----:B------:R-:W-:Y:S01]  /*0e40*/  ISETP.GE.AND P3, PT, R15, RZ, PT ;  /* 0x000000ff0f00720c */ /* 0x000fe20003f66270 */
[----:B------:R-:W-:Y:S01]  /*0e50*/  IMAD.MOV R13, RZ, RZ, -R13 ;  /* 0x000000ffff0d7224 */ /* 0x000fe200078e0a0d */
[----:B------:R-:W-:Y:S01]  /*0e60*/  IABS R15, R16 ;  /* 0x00000010000f7213 */ /* 0x000fe20000000000 */
[----:B------:R-:W-:Y:S01]  /*0e70*/  @!P4 IMAD.MOV R7, RZ, RZ, -R7 ;  /* 0x000000ffff07c224 */ /* 0x000fe200078e0a07 */
[----:B------:R-:W-:Y:S01]  /*0e80*/  ISETP.GE.AND P0, PT, R12, RZ, PT ;  /* 0x000000ff0c00720c */ /* 0x000fe20003f06270 */
[----:B------:R-:W-:Y:S01]  /*0e90*/  IMAD R13, R2, R13, R19 ;  /* 0x0000000d020d7224 */ /* 0x000fe200078e0213 */
[----:B------:R-:W-:Y:S01]  /*0ea0*/  ISETP.GE.AND P1, PT, R18, RZ, PT ;  /* 0x000000ff1200720c */ /* 0x000fe20003f26270 */
[----:B------:R-:W-:-:S04]  /*0eb0*/  IMAD.HI.U32 R11, R4, R15, RZ ;  /* 0x0000000f040b7227 */ /* 0x000fc800078e00ff */
[----:B------:R-:W-:Y:S01]  /*0ec0*/  @!P6 IMAD.IADD R10, R10, 0x1, -R2 ;  /* 0x000000010a0ae824 */ /* 0x000fe200078e0a02 */
[----:B------:R-:W-:Y:S01]  /*0ed0*/  ISETP.GT.U32.AND P6, PT, R2, R9, PT ;  /* 0x000000090200720c */ /* 0x000fe20003fc4070 */
[----:B------:R-:W-:-:S04]  /*0ee0*/  IMAD.HI.U32 R12, R4, R17, RZ ;  /* 0x00000011040c7227 */ /* 0x000fc800078e00ff */
[----:B------:R-:W-:Y:S02]  /*0ef0*/  IMAD.MOV R11, RZ, RZ, -R11 ;  /* 0x000000ffff0b7224 */ /* 0x000fe400078e0a0b */
[----:B------:R-:W-:Y:S02]  /*0f00*/  IMAD.MOV R14, RZ, RZ, -R12 ;  /* 0x000000ffff0e7224 */ /* 0x000fe400078e0a0c */
[C---:B------:R-:W-:Y:S01]  /*0f10*/  IMAD R12, R2.reuse, R11, R15 ;  /* 0x0000000b020c7224 */ /* 0x040fe200078e020f */
[----:B------:R-:W-:Y:S01]  /*0f20*/  IABS R15, R22 ;  /* 0x00000016000f7213 */ /* 0x000fe20000000000 */
[----:B------:R-:W-:Y:S01]  /*0f30*/  @!P0 IMAD.MOV R8, RZ, RZ, -R8 ;  /* 0x000000ffff088224 */ /* 0x000fe200078e0a08 */
[C---:B------:R-:W-:Y:S01]  /*0f40*/  ISETP.GT.U32.AND P0, PT, R2.reuse, R10, PT ;  /* 0x0000000a0200720c */ /* 0x040fe20003f04070 */
[----:B------:R-:W-:Y:S01]  /*0f50*/  @!P6 IMAD.IADD R9, R9, 0x1, -R2 ;  /* 0x000000010909e824 */ /* 0x000fe200078e0a02 */
[C---:B------:R-:W-:Y:S01]  /*0f60*/  ISETP.GT.U32.AND P6, PT, R2.reuse, R13, PT ;  /* 0x0000000d0200720c */ /* 0x040fe20003fc4070 */
[C---:B------:R-:W-:Y:S01]  /*0f70*/  IMAD R11, R2.reuse, R14, R17 ;  /* 0x0000000e020b7224 */ /* 0x040fe200078e0211 */
[----:B------:R-:W-:Y:S01]  /*0f80*/  ISETP.GT.U32.AND P4, PT, R2, R12, PT ;  /* 0x0000000c0200720c */ /* 0x000fe20003f84070 */
[----:B------:R-:W-:-:S02]  /*0f90*/  VIADD R18, R3, 0xd4 ;  /* 0x000000d403127836 */ /* 0x000fc40000000000 */
[----:B------:R-:W-:-:S03]  /*0fa0*/  IMAD.HI.U32 R14, R4, R15, RZ ;  /* 0x0000000f040e7227 */ /* 0x000fc600078e00ff */
[----:B------:R-:W-:Y:S01]  /*0fb0*/  IABS R17, R18 ;  /* 0x0000001200117213 */ /* 0x000fe20000000000 */
[----:B------:R-:W-:Y:S01]  /*0fc0*/  @!P2 IMAD.MOV R5, RZ, RZ, -R5 ;  /* 0x000000ffff05a224 */ /* 0x000fe200078e0a05 */
[C---:B------:R-:W-:Y:S01]  /*0fd0*/  ISETP.GT.U32.AND P2, PT, R2.reuse, R11, PT ;  /* 0x0000000b0200720c */ /* 0x040fe20003f44070 */
[----:B------:R-:W-:Y:S02]  /*0fe0*/  IMAD.MOV R14, RZ, RZ, -R14 ;  /* 0x000000ffff0e7224 */ /* 0x000fe400078e0a0e */
[----:B------:R-:W-:Y:S02]  /*0ff0*/  @!P6 IMAD.IADD R13, R13, 0x1, -R2 ;  /* 0x000000010d0de824 */ /* 0x000fe400078e0a02 */
[----:B------:R-:W-:Y:S02]  /*1000*/  IMAD R15, R2, R14, R15 ;  /* 0x0000000e020f7224 */ /* 0x000fe400078e020f */
[----:B------:R-:W-:Y:S01]  /*1010*/  IMAD.HI.U32 R14, R4, R17, RZ ;  /* 0x00000011040e7227 */ /* 0x000fe200078e00ff */
[----:B------:R-:W-:-:S03]  /*1020*/  ISETP.GT.U32.AND P6, PT, R2, R13, PT ;  /* 0x0000000d0200720c */ /* 0x000fc60003fc4070 */
[--C-:B------:R-:W-:Y:S01]  /*1030*/  @!P0 IMAD.IADD R10, R10, 0x1, -R2.reuse ;  /* 0x000000010a0a8824 */ /* 0x100fe200078e0a02 */
[----:B------:R-:W-:Y:S01]  /*1040*/  ISETP.GE.AND P0, PT, R20, RZ, PT ;  /* 0x000000ff1400720c */ /* 0x000fe20003f06270 */
[----:B------:R-:W-:Y:S01]  /*1050*/  @!P4 IMAD.IADD R12, R12, 0x1, -R2 ;  /* 0x000000010c0cc824 */ /* 0x000fe200078e0a02 */
[----:B------:R-:W-:Y:S01]  /*1060*/  ISETP.GE.AND P4, PT, R21, RZ, PT ;  /* 0x000000ff1500720c */ /* 0x000fe20003f86270 */
[----:B------:R-:W-:Y:S02]  /*1070*/  VIADD R20, R3, 0xd0 ;  /* 0x000000d003147836 */ /* 0x000fe40000000000 */
[----:B------:R-:W-:Y:S02]  /*1080*/  IMAD.MOV R14, RZ, RZ, -R14 ;  /* 0x000000ffff0e7224 */ /* 0x000fe400078e0a0e */
[----:B------:R-:W-:Y:S01]  /*1090*/  @!P2 IMAD.IADD R11, R11, 0x1, -R2 ;  /* 0x000000010b0ba824 */ /* 0x000fe200078e0a02 */
[C---:B------:R-:W-:Y:S01]  /*10a0*/  ISETP.GT.U32.AND P2, PT, R2.reuse, R12, PT ;  /* 0x0000000c0200720c */ /* 0x040fe20003f44070 */
[----:B------:R-:W-:Y:S01]  /*10b0*/  @!P1 IMAD.MOV R10, RZ, RZ, -R10 ;  /* 0x000000ffff0a9224 */ /* 0x000fe200078e0a0a */
[----:B------:R-:W-:Y:S01]  /*10c0*/  IABS R19, R20 ;  /* 0x0000001400137213 */ /* 0x000fe20000000000 */
[C---:B------:R-:W-:Y:S01]  /*10d0*/  IMAD R14, R2.reuse, R14, R17 ;  /* 0x0000000e020e7224 */ /* 0x040fe200078e0211 */
[----:B------:R-:W-:Y:S01]  /*10e0*/  ISETP.GT.U32.AND P1, PT, R2, R15, PT ;  /* 0x0000000f0200720c */ /* 0x000fe20003f24070 */
[----:B------:R-:W-:Y:S01]  /*10f0*/  @!P3 IMAD.MOV R6, RZ, RZ, -R6 ;  /* 0x000000ffff06b224 */ /* 0x000fe200078e0a06 */
[----:B------:R-:W-:Y:S01]  /*1100*/  ISETP.GE.AND P3, PT, R16, RZ, PT ;  /* 0x000000ff1000720c */ /* 0x000fe20003f66270 */
[----:B------:R-:W-:Y:S01]  /*1110*/  @!P6 IMAD.IADD R13, R13, 0x1, -R2 ;  /* 0x000000010d0de824 */ /* 0x000fe200078e0a02 */
[----:B------:R-:W-:Y:S01]  /*1120*/  ISETP.GT.U32.AND P6, PT, R2, R14, PT ;  /* 0x0000000e0200720c */ /* 0x000fe20003fc4070 */
[----:B------:R-:W-:-:S04]  /*1130*/  IMAD.HI.U32 R16, R4, R19, RZ ;  /* 0x0000001304107227 */ /* 0x000fc800078e00ff */
[----:B------:R-:W-:Y:S02]  /*1140*/  IMAD.MOV R16, RZ, RZ, -R16 ;  /* 0x000000ffff107224 */ /* 0x000fe400078e0a10 */
[--C-:B------:R-:W-:Y:S01]  /*1150*/  @!P2 IMAD.IADD R12, R12, 0x1, -R2.reuse ;  /* 0x000000010c0ca824 */ /* 0x100fe200078e0a02 */
[----:B------:R-:W-:Y:S01]  /*1160*/  ISETP.GE.AND P2, PT, R22, RZ, PT ;  /* 0x000000ff1600720c */ /* 0x000fe20003f46270 */
[--C-:B------:R-:W-:Y:S01]  /*1170*/  @!P1 IMAD.IADD R15, R15, 0x1, -R2.reuse ;  /* 0x000000010f0f9824 */ /* 0x100fe200078e0a02 */
[----:B------:R-:W-:Y:S01]  /*1180*/  ISETP.GE.AND P1, PT, R20, RZ, PT ;  /* 0x000000ff1400720c */ /* 0x000fe20003f26270 */
[C---:B------:R-:W-:Y:S02]  /*1190*/  IMAD R16, R2.reuse, R16, R19 ;  /* 0x0000001002107224 */ /* 0x040fe400078e0213 */
[----:B------:R-:W-:Y:S01]  /*11a0*/  @!P5 IMAD.MOV R9, RZ, RZ, -R9 ;  /* 0x000000ffff09d224 */ /* 0x000fe200078e0a09 */
[----:B------:R-:W-:Y:S01]  /*11b0*/  ISETP.GT.U32.AND P5, PT, R2, R11, PT ;  /* 0x0000000b0200720c */ /* 0x000fe20003fa4070 */
[----:B------:R-:W-:Y:S01]  /*11c0*/  @!P6 IMAD.IADD R14, R14, 0x1, -R2 ;  /* 0x000000010e0ee824 */ /* 0x000fe200078e0a02 */
[C---:B------:R-:W-:Y:S01]  /*11d0*/  ISETP.GT.U32.AND P6, PT, R2.reuse, R15, PT ;  /* 0x0000000f0200720c */ /* 0x040fe20003fc4070 */
[----:B------:R-:W-:Y:S01]  /*11e0*/  @!P3 IMAD.MOV R12, RZ, RZ, -R12 ;  /* 0x000000ffff0cb224 */ /* 0x000fe200078e0a0c */
[----:B------:R-:W-:Y:S01]  /*11f0*/  ISETP.GT.U32.AND P3, PT, R2, R16, PT ;  /* 0x000000100200720c */ /* 0x000fe20003f64070 */
[----:B------:R-:W-:-:S02]  /*1200*/  VIADD R22, R3, 0xcc ;  /* 0x000000cc03167836 */ /* 0x000fc40000000000 */
[----:B------:R-:W-:Y:S02]  /*1210*/  VIADD R20, R3, 0xc8 ;  /* 0x000000c803147836 */ /* 0x000fe40000000000 */
[----:B------:R-:W-:Y:S01]  /*1220*/  IMAD.HI.U32 R19, R4, R25, RZ ;  /* 0x0000001904137227 */ /* 0x000fe200078e00ff */
[----:B------:R-:W-:Y:S02]  /*1230*/  IABS R21, R22 ;  /* 0x0000001600157213 */ /* 0x000fe40000000000 */
[----:B------:R-:W-:Y:S01]  /*1240*/  IABS R23, R20 ;  /* 0x0000001400177213 */ /* 0x000fe20000000000 */
[----:B------:R-:W-:Y:S01]  /*1250*/  @!P5 IMAD.IADD R11, R11, 0x1, -R2 ;  /* 0x000000010b0bd824 */ /* 0x000fe200078e0a02 */
[----:B------:R-:W-:Y:S01]  /*1260*/  ISETP.GE.AND P5, PT, R18, RZ, PT ;  /* 0x000000ff1200720c */ /* 0x000fe20003fa6270 */
[----:B------:R-:W-:-:S04]  /*1270*/  IMAD.HI.U32 R17, R4, R21, RZ ;  /* 0x0000001504117227 */ /* 0x000fc800078e00ff */
[--C-:B------:R-:W-:Y:S02]  /*1280*/  @!P6 IMAD.IADD R15, R15, 0x1, -R2.reuse ;  /* 0x000000010f0fe824 */ /* 0x100fe400078e0a02 */
[----:B------:R-:W-:Y:S01]  /*1290*/  @!P3 IMAD.IADD R16, R16, 0x1, -R2 ;  /* 0x000000011010b824 */ /* 0x000fe200078e0a02 */
[----:B------:R-:W-:Y:S01]  /*12a0*/  ISETP.GE.AND P3, PT, R24, RZ, PT ;  /* 0x000000ff1800720c */ /* 0x000fe20003f66270 */
[----:B------:R-:W-:Y:S02]  /*12b0*/  IMAD.MOV R17, RZ, RZ, -R17 ;  /* 0x000000ffff117224 */ /* 0x000fe400078e0a11 */
[----:B------:R-:W-:Y:S01]  /*12c0*/  @!P0 IMAD.MOV R11, RZ, RZ, -R11 ;  /* 0x000000ffff0b8224 */ /* 0x000fe200078e0a0b */
[C---:B------:R-:W-:Y:S01]  /*12d0*/  ISETP.GT.U32.AND P0, PT, R2.reuse, R14, PT ;  /* 0x0000000e0200720c */ /* 0x040fe20003f04070 */
[----:B------:R-:W-:Y:S01]  /*12e0*/  @!P2 IMAD.MOV R15, RZ, RZ, -R15 ;  /* 0x000000ffff0fa224 */ /* 0x000fe200078e0a0f */
[C---:B------:R-:W-:Y:S01]  /*12f0*/  ISETP.GT.U32.AND P2, PT, R2.reuse, R16, PT ;  /* 0x000000100200720c */ /* 0x040fe20003f44070 */
[----:B------:R-:W-:-:S02]  /*1300*/  IMAD R17, R2, R17, R21 ;  /* 0x0000001102117224 */ /* 0x000fc400078e0215 */
[----:B------:R-:W-:-:S03]  /*1310*/  IMAD.HI.U32 R18, R4, R23, RZ ;  /* 0x0000001704127227 */ /* 0x000fc600078e00ff */
[C---:B------:R-:W-:Y:S01]  /*1320*/  ISETP.GT.U32.AND P6, PT, R2.reuse, R17, PT ;  /* 0x000000110200720c */ /* 0x040fe20003fc4070 */
[----:B------:R-:W-:Y:S02]  /*1330*/  IMAD.MOV R19, RZ, RZ, -R19 ;  /* 0x000000ffff137224 */ /* 0x000fe400078e0a13 */
[----:B------:R-:W-:Y:S02]  /*1340*/  IMAD.MOV R18, RZ, RZ, -R18 ;  /* 0x000000ffff127224 */ /* 0x000fe400078e0a12 */
[----:B------:R-:W-:Y:S01]  /*1350*/  IMAD R19, R2, R19, R25 ;  /* 0x0000001302137224 */ /* 0x000fe200078e0219 */
[----:B------:R-:W-:Y:S01]  /*1360*/  IABS R25, R26 ;  /* 0x0000001a00197213 */ /* 0x000fe20000000000 */
[--C-:B------:R-:W-:Y:S01]  /*1370*/  @!P0 IMAD.IADD R14, R14, 0x1, -R2.reuse ;  /* 0x000000010e0e8824 */ /* 0x100fe200078e0a02 */
[----:B------:R-:W-:Y:S01]  /*1380*/  ISETP.GE.AND P0, PT, R20, RZ, PT ;  /* 0x000000ff1400720c */ /* 0x000fe20003f06270 */
[----:B------:R-:W-:Y:S02]  /*1390*/  IMAD R18, R2, R18, R23 ;  /* 0x0000001202127224 */ /* 0x000fe400078e0217 */
[----:B------:R-:W-:Y:S01]  /*13a0*/  @!P2 IMAD.IADD R16, R16, 0x1, -R2 ;  /* 0x000000011010a824 */ /* 0x000fe200078e0a02 */
[----:B------:R-:W-:Y:S01]  /*13b0*/  ISETP.GT.U32.AND P2, PT, R2, R19, PT ;  /* 0x000000130200720c */ /* 0x000fe20003f44070 */
[----:B------:R-:W-:Y:S01]  /*13c0*/  @!P4 IMAD.MOV R13, RZ, RZ, -R13 ;  /* 0x000000ffff0dc224 */ /* 0x000fe200078e0a0d */
[----:B------:R-:W-:Y:S01]  /*13d0*/  ISETP.GE.AND P4, PT, R22, RZ, PT ;  /* 0x000000ff1600720c */ /* 0x000fe20003f86270 */
[----:B------:R-:W-:-:S02]  /*13e0*/  VIADD R22, R3, 0xc0 ;  /* 0x000000c003167836 */ /* 0x000fc40000000000 */
[----:B------:R-:W-:Y:S01]  /*13f0*/  @!P5 IMAD.MOV R14, RZ, RZ, -R14 ;  /* 0x000000ffff0ed224 */ /* 0x000fe200078e0a0e */
[----:B------:R-:W-:Y:S01]  /*1400*/  ISETP.GT.U32.AND P5, PT, R2, R18, PT ;  /* 0x000000120200720c */ /* 0x000fe20003fa4070 */
[----:B------:R-:W-:Y:S01]  /*1410*/  @!P6 IMAD.IADD R17, R17, 0x1, -R2 ;  /* 0x000000011111e824 */ /* 0x000fe200078e0a02 */
[----:B------:R-:W-:Y:S01]  /*1420*/  IABS R21, R22 ;  /* 0x0000001600157213 */ /* 0x000fe20000000000 */
[----:B------:R-:W-:Y:S02]  /*1430*/  @!P1 IMAD.MOV R16, RZ, RZ, -R16 ;  /* 0x000000ffff109224 */ /* 0x000fe400078e0a10 */
[----:B------:R-:W-:Y:S01]  /*1440*/  IMAD.HI.U32 R23, R4, R29, RZ ;  /* 0x0000001d04177227 */ /* 0x000fe200078e00ff */
[----:B------:R-:W-:-:S03]  /*1450*/  ISETP.GT.U32.AND P6, PT, R2, R17, PT ;  /* 0x000000110200720c */ /* 0x000fc60003fc4070 */
[----:B------:R-:W-:-:S04]  /*1460*/  IMAD.HI.U32 R20, R4, R21, RZ ;  /* 0x0000001504147227 */ /* 0x000fc800078e00ff */
[----:B------:R-:W-:Y:S02]  /*1470*/  @!P2 IMAD.IADD R19, R19, 0x1, -R2 ;  /* 0x000000011313a824 */ /* 0x000fe400078e0a02 */
[----:B------:R-:W-:Y:S02]  /*1480*/  IMAD.MOV R20, RZ, RZ, -R20 ;  /* 0x000000ffff147224 */ /* 0x000fe400078e0a14 */
[--C-:B------:R-:W-:Y:S01]  /*1490*/  @!P5 IMAD.IADD R18, R18, 0x1, -R2.reuse ;  /* 0x000000011212d824 */ /* 0x100fe200078e0a02 */
[C---:B------:R-:W-:Y:S01]  /*14a0*/  ISETP.GT.U32.AND P1, PT, R2.reuse, R19, PT ;  /* 0x000000130200720c */ /* 0x040fe20003f24070 */
[----:B------:R-:W-:Y:S02]  /*14b0*/  IMAD R20, R2, R20, R21 ;  /* 0x0000001402147224 */ /* 0x000fe400078e0215 */
[----:B------:R-:W-:Y:S01]  /*14c0*/  IMAD.HI.U32 R21, R4, R25, RZ ;  /* 0x0000001904157227 */ /* 0x000fe200078e00ff */
[C---:B------:R-:W-:Y:S02]  /*14d0*/  ISETP.GT.U32.AND P2, PT, R2.reuse, R18, PT ;  /* 0x000000120200720c */ /* 0x040fe40003f44070 */
[----:B------:R-:W-:Y:S01]  /*14e0*/  ISETP.GT.U32.AND P5, PT, R2, R20, PT ;  /* 0x000000140200720c */ /* 0x000fe20003fa4070 */
[----:B------:R-:W-:Y:S01]  /*14f0*/  @!P6 IMAD.IADD R17, R17, 0x1, -R2 ;  /* 0x000000011111e824 */ /* 0x000fe200078e0a02 */
[----:B------:R-:W-:Y:S01]  /*1500*/  ISETP.GE.AND P6, PT, R22, RZ, PT ;  /* 0x000000ff1600720c */ /* 0x000fe20003fc6270 */
[----:B------:R-:W-:-:S04]  /*1510*/  IMAD.HI.U32 R22, R4, R27, RZ ;  /* 0x0000001b04167227 */ /* 0x000fc800078e00ff */
[----:B------:R-:W-:Y:S02]  /*1520*/  IMAD.MOV R21, RZ, RZ, -R21 ;  /* 0x000000ffff157224 */ /* 0x000fe400078e0a15 */
[----:B------:R-:W-:Y:S02]  /*1530*/  IMAD.MOV R23, RZ, RZ, -R23 ;  /* 0x000000ffff177224 */ /* 0x000fe400078e0a17 */
[----:B------:R-:W-:Y:S02]  /*1540*/  IMAD.MOV R24, RZ, RZ, -R22 ;  /* 0x000000ffff187224 */ /* 0x000fe400078e0a16 */
[C---:B------:R-:W-:Y:S02]  /*1550*/  IMAD R22, R2.reuse, R21, R25 ;  /* 0x0000001502167224 */ /* 0x040fe400078e0219 */
[----:B------:R-:W-:Y:S02]  /*1560*/  IMAD R23, R2, R23, R29 ;  /* 0x0000001702177224 */ /* 0x000fe400078e021d */
[----:B------:R-:W-:-:S02]  /*1570*/  @!P1 IMAD.IADD R19, R19, 0x1, -R2 ;  /* 0x0000000113139824 */ /* 0x000fc400078e0a02 */
[----:B------:R-:W-:Y:S01]  /*1580*/  @!P4 IMAD.MOV R17, RZ, RZ, -R17 ;  /* 0x000000ffff11c224 */ /* 0x000fe200078e0a11 */
[----:B------:R-:W-:Y:S01]  /*1590*/  ISETP.GE.AND P4, PT, R26, RZ, PT ;  /* 0x000000ff1a00720c */ /* 0x000fe20003f86270 */
[--C-:B------:R-:W-:Y:S01]  /*15a0*/  @!P2 IMAD.IADD R18, R18, 0x1, -R2.reuse ;  /* 0x000000011212a824 */ /* 0x100fe200078e0a02 */
[C---:B------:R-:W-:Y:S01]  /*15b0*/  ISETP.GT.U32.AND P2, PT, R2.reuse, R22, PT ;  /* 0x000000160200720c */ /* 0x040fe20003f44070 */
[----:B------:R-:W-:Y:S01]  /*15c0*/  @!P3 IMAD.MOV R19, RZ, RZ, -R19 ;  /* 0x000000ffff13b224 */ /* 0x000fe200078e0a13 */
[----:B------:R-:W-:Y:S01]  /*15d0*/  ISETP.GT.U32.AND P3, PT, R2, R23, PT ;  /* 0x000000170200720c */ /* 0x000fe20003f64070 */
[C---:B------:R-:W-:Y:S02]  /*15e0*/  VIADD R26, R3.reuse, 0xb0 ;  /* 0x000000b0031a7836 */ /* 0x040fe40000000000 */
[----:B------:R-:W-:Y:S02]  /*15f0*/  @!P5 IMAD.IADD R20, R20, 0x1, -R2 ;  /* 0x000000011414d824 */ /* 0x000fe400078e0a02 */
[----:B------:R-:W-:Y:S01]  /*1600*/  @!P0 IMAD.MOV R18, RZ, RZ, -R18 ;  /* 0x000000ffff128224 */ /* 0x000fe200078e0a12 */
[----:B------:R-:W-:Y:S01]  /*1610*/  IABS R25, R26 ;  /* 0x0000001a00197213 */ /* 0x000fe20000000000 */
[C---:B------:R-:W-:Y:S01]  /*1620*/  IMAD R21, R2.reuse, R24, R27 ;  /* 0x0000001802157224 */ /* 0x040fe200078e021b */
[----:B------:R-:W-:Y:S01]  /*1630*/  ISETP.GT.U32.AND P5, PT, R2, R20, PT ;  /* 0x000000140200720c */ /* 0x000fe20003fa4070 */
[C---:B------:R-:W-:Y:S01]  /*1640*/  VIADD R40, R3.reuse, 0x7c ;  /* 0x0000007c03287836 */ /* 0x040fe20000000000 */
[----:B------:R-:W-:Y:S01]  /*1650*/  ISETP.GE.AND P0, PT, R28, RZ, PT ;  /* 0x000000ff1c00720c */ /* 0x000fe20003f06270 */
[----:B------:R-:W-:Y:S01]  /*1660*/  VIADD R28, R3, 0xac ;  /* 0x000000ac031c7836 */ /* 0x000fe20000000000 */
[----:B------:R-:W-:Y:S01]  /*1670*/  ISETP.GT.U32.AND P1, PT, R2, R21, PT ;  /* 0x000000150200720c */ /* 0x000fe20003f24070 */
[----:B------:R-:W-:Y:S01]  /*1680*/  IMAD.HI.U32 R24, R4, R25, RZ ;  /* 0x0000001904187227 */ /* 0x000fe200078e00ff */
[----:B------:R-:W-:-:S02]  /*1690*/  IABS R45, R40 ;  /* 0x00000028002d7213 */ /* 0x000fc40000000000 */
[----:B------:R-:W-:Y:S01]  /*16a0*/  IABS R27, R28 ;  /* 0x0000001c001b7213 */ /* 0x000fe20000000000 */
[--C-:B------:R-:W-:Y:S02]  /*16b0*/  @!P2 IMAD.IADD R22, R22, 0x1, -R2.reuse ;  /* 0x000000011616a824 */ /* 0x100fe400078e0a02 */
[----:B------:R-:W-:Y:S02]  /*16c0*/  @!P3 IMAD.IADD R23, R23, 0x1, -R2 ;  /* 0x000000011717b824 */ /* 0x000fe400078e0a02 */
[----:B------:R-:W-:Y:S01]  /*16d0*/  IMAD.MOV R24, RZ, RZ, -R24 ;  /* 0x000000ffff187224 */ /* 0x000fe200078e0a18 */
[----:B------:R-:W-:Y:S01]  /*16e0*/  ISETP.GT.U32.AND P2, PT, R2, R22, PT ;  /* 0x000000160200720c */ /* 0x000fe20003f44070 */
[----:B------:R-:W-:Y:S01]  /*16f0*/  @!P5 IMAD.IADD R20, R20, 0x1, -R2 ;  /* 0x000000011414d824 */ /* 0x000fe200078e0a02 */
[C---:B------:R-:W-:Y:S01]  /*1700*/  ISETP.GT.U32.AND P3, PT, R2.reuse, R23, PT ;  /* 0x000000170200720c */ /* 0x040fe20003f64070 */
[----:B------:R-:W-:Y:S01]  /*1710*/  IMAD R24, R2, R24, R25 ;  /* 0x0000001802187224 */ /* 0x000fe200078e0219 */
[----:B------:R-:W-:Y:S01]  /*1720*/  ISETP.GE.AND P5, PT, R30, RZ, PT ;  /* 0x000000ff1e00720c */ /* 0x000fe20003fa6270 */
[----:B------:R-:W-:-:S04]  /*1730*/  IMAD.HI.U32 R25, R4, R27, RZ ;  /* 0x0000001b04197227 */ /* 0x000fc800078e00ff */
[----:B------:R-:W-:Y:S02]  /*1740*/  VIADD R30, R3, 0xa8 ;  /* 0x000000a8031e7836 */ /* 0x000fe40000000000 */
[----:B------:R-:W-:Y:S02]  /*1750*/  IMAD.MOV R25, RZ, RZ, -R25 ;  /* 0x000000ffff197224 */ /* 0x000fe400078e0a19 */
[----:B------:R-:W-:Y:S01]  /*1760*/  @!P6 IMAD.MOV R20, RZ, RZ, -R20 ;  /* 0x000000ffff14e224 */ /* 0x000fe200078e0a14 */
[----:B------:R-:W-:Y:S01]  /*1770*/  IABS R29, R30 ;  /* 0x0000001e001d7213 */ /* 0x000fe20000000000 */
[C---:B------:R-:W-:Y:S01]  /*1780*/  IMAD R25, R2.reuse, R25, R27 ;  /* 0x0000001902197224 */ /* 0x040fe200078e021b */
[----:B------:R-:W-:Y:S01]  /*1790*/  ISETP.GT.U32.AND P6, PT, R2, R24, PT ;  /* 0x000000180200720c */ /* 0x000fe20003fc4070 */
[--C-:B------:R-:W-:Y:S01]  /*17a0*/  @!P2 IMAD.IADD R22, R22, 0x1, -R2.reuse ;  /* 0x000000011616a824 */ /* 0x100fe200078e0a02 */
[----:B------:R-:W-:Y:S01]  /*17b0*/  ISETP.GE.AND P2, PT, R26, RZ, PT ;  /* 0x000000ff1a00720c */ /* 0x000fe20003f46270 */
[----:B------:R-:W-:Y:S01]  /*17c0*/  @!P3 IMAD.IADD R23, R23, 0x1, -R2 ;  /* 0x000000011717b824 */ /* 0x000fe200078e0a02 */
[----:B------:R-:W-:Y:S01]  /*17d0*/  ISETP.GT.U32.AND P3, PT, R2, R25, PT ;  /* 0x000000190200720c */ /* 0x000fe20003f64070 */
[----:B------:R-:W-:-:S04]  /*17e0*/  IMAD.HI.U32 R26, R4, R29, RZ ;  /* 0x0000001d041a7227 */ /* 0x000fc800078e00ff */
[----:B------:R-:W-:Y:S02]  /*17f0*/  IMAD.MOV R26, RZ, RZ, -R26 ;  /* 0x000000ffff1a7224 */ /* 0x000fe400078e0a1a */
[----:B------:R-:W-:Y:S02]  /*1800*/  @!P5 IMAD.MOV R23, RZ, RZ, -R23 ;  /* 0x000000ffff17d224 */ /* 0x000fe400078e0a17 */
[----:B------:R-:W-:Y:S02]  /*1810*/  IMAD R26, R2, R26, R29 ;  /* 0x0000001a021a7224 */ /* 0x000fe400078e021d */
[--C-:B------:R-:W-:Y:S01]  /*1820*/  @!P6 IMAD.IADD R24, R24, 0x1, -R2.reuse ;  /* 0x000000011818e824 */ /* 0x100fe200078e0a02 */
[----:B------:R-:W-:Y:S01]  /*1830*/  ISETP.GE.AND P6, PT, R30, RZ, PT ;  /* 0x000000ff1e00720c */ /* 0x000fe20003fc6270 */
[--C-:B------:R-:W-:Y:S01]  /*1840*/  @!P3 IMAD.IADD R25, R25, 0x1, -R2.reuse ;  /* 0x000000011919b824 */ /* 0x100fe200078e0a02 */
[----:B------:R-:W-:Y:S01]  /*1850*/  ISETP.GT.U32.AND P5, PT, R2, R26, PT ;  /* 0x0000001a0200720c */ /* 0x000fe20003fa4070 */
[----:B------:R-:W-:-:S02]  /*1860*/  @!P1 IMAD.IADD R21, R21, 0x1, -R2 ;  /* 0x0000000115159824 */ /* 0x000fc400078e0a02 */
[----:B------:R-:W-:Y:S01]  /*1870*/  @!P4 IMAD.MOV R22, RZ, RZ, -R22 ;  /* 0x000000ffff16c224 */ /* 0x000fe200078e0a16 */
[----:B------:R-:W-:Y:S01]  /*1880*/  ISETP.GT.U32.AND P4, PT, R2, R24, PT ;  /* 0x000000180200720c */ /* 0x000fe20003f84070 */
[----:B------:R-:W-:Y:S01]  /*1890*/  IMAD.HI.U32 R27, R4, R31, RZ ;  /* 0x0000001f041b7227 */ /* 0x000fe200078e00ff */
[C---:B------:R-:W-:Y:S02]  /*18a0*/  ISETP.GT.U32.AND P3, PT, R2.reuse, R25, PT ;  /* 0x000000190200720c */ /* 0x040fe40003f64070 */
[C---:B------:R-:W-:Y:S01]  /*18b0*/  ISETP.GT.U32.AND P1, PT, R2.reuse, R21, PT ;  /* 0x000000150200720c */ /* 0x040fe20003f24070 */
[----:B------:R-:W-:Y:S02]  /*18c0*/  IMAD.MOV R27, RZ, RZ, -R27 ;  /* 0x000000ffff1b7224 */ /* 0x000fe400078e0a1b */
[----:B------:R-:W-:Y:S02]  /*18d0*/  VIADD R29, R3, 0x9c ;  /* 0x0000009c031d7836 */ /* 0x000fe40000000000 */
[----:B------:R-:W-:-:S02]  /*18e0*/  IMAD R27, R2, R27, R31 ;  /* 0x0000001b021b7224 */ /* 0x000fc400078e021f */
[--C-:B------:R-:W-:Y:S01]  /*18f0*/  @!P5 IMAD.IADD R26, R26, 0x1, -R2.reuse ;  /* 0x000000011a1ad824 */ /* 0x100fe200078e0a02 */
[----:B------:R-:W-:Y:S01]  /*1900*/  IABS R33, R29 ;  /* 0x0000001d00217213 */ /* 0x000fe20000000000 */
[--C-:B------:R-:W-:Y:S02]  /*1910*/  @!P4 IMAD.IADD R24, R24, 0x1, -R2.reuse ;  /* 0x000000011818c824 */ /* 0x100fe400078e0a02 */
[--C-:B------:R-:W-:Y:S01]  /*1920*/  @!P3 IMAD.IADD R25, R25, 0x1, -R2.reuse ;  /* 0x000000011919b824 */ /* 0x100fe200078e0a02 */
[C---:B------:R-:W-:Y:S01]  /*1930*/  ISETP.GT.U32.AND P5, PT, R2.reuse, R26, PT ;  /* 0x0000001a0200720c */ /* 0x040fe20003fa4070 */
[----:B------:R-:W-:Y:S01]  /*1940*/  @!P1 IMAD.IADD R21, R21, 0x1, -R2 ;  /* 0x0000000115159824 */ /* 0x000fe200078e0a02 */
[----:B------:R-:W-:Y:S01]  /*1950*/  ISETP.GT.U32.AND P3, PT, R2, R27, PT ;  /* 0x0000001b0200720c */ /* 0x000fe20003f64070 */
[----:B------:R-:W-:Y:S01]  /*1960*/  @!P2 IMAD.MOV R24, RZ, RZ, -R24 ;  /* 0x000000ffff18a224 */ /* 0x000fe200078e0a18 */
[----:B------:R-:W-:Y:S01]  /*1970*/  ISETP.GE.AND P1, PT, R28, RZ, PT ;  /* 0x000000ff1c00720c */ /* 0x000fe20003f26270 */
[----:B------:R-:W-:Y:S01]  /*1980*/  VIADD R28, R3, 0xa0 ;  /* 0x000000a0031c7836 */ /* 0x000fe20000000000 */
[----:B------:R-:W-:Y:S01]  /*1990*/  ISETP.GE.AND P2, PT, R29, RZ, PT ;  /* 0x000000ff1d00720c */ /* 0x000fe20003f46270 */
[----:B------:R-:W-:-:S03]  /*19a0*/  IMAD.HI.U32 R29, R4, R33, RZ ;  /* 0x00000021041d7227 */ /* 0x000fc600078e00ff */
[----:B------:R-:W-:Y:S01]  /*19b0*/  ISETP.GE.AND P4, PT, R28, RZ, PT ;  /* 0x000000ff1c00720c */ /* 0x000fe20003f86270 */
[----:B------:R-:W-:Y:S01]  /*19c0*/  VIADD R30, R3, 0x98 ;  /* 0x00000098031e7836 */ /* 0x000fe20000000000 */
[----:B------:R-:W-:Y:S01]  /*19d0*/  IABS R28, R28 ;  /* 0x0000001c001c7213 */ /* 0x000fe20000000000 */
[----:B------:R-:W-:Y:S02]  /*19e0*/  IMAD.MOV R29, RZ, RZ, -R29 ;  /* 0x000000ffff1d7224 */ /* 0x000fe400078e0a1d */
[--C-:B------:R-:W-:Y:S01]  /*19f0*/  @!P5 IMAD.IADD R26, R26, 0x1, -R2.reuse ;  /* 0x000000011a1ad824 */ /* 0x100fe200078e0a02 */
[----:B------:R-:W-:Y:S01]  /*1a00*/  IABS R35, R30 ;  /* 0x0000001e00237213 */ /* 0x000fe20000000000 */
[----:B------:R-:W-:Y:S02]  /*1a10*/  @!P3 IMAD.IADD R27, R27, 0x1, -R2 ;  /* 0x000000011b1bb824 */ /* 0x000fe400078e0a02 */
[C---:B------:R-:W-:Y:S01]  /*1a20*/  IMAD R29, R2.reuse, R29, R33 ;  /* 0x0000001d021d7224 */ /* 0x040fe200078e0221 */
[----:B------:R-:W-:Y:S01]  /*1a30*/  IABS R33, R34 ;  /* 0x0000002200217213 */ /* 0x000fe20000000000 */
[----:B------:R-:W-:Y:S01]  /*1a40*/  IMAD.MOV.U32 R31, RZ, RZ, R28 ;  /* 0x000000ffff1f7224 */ /* 0x000fe200078e001c */
[----:B------:R-:W-:Y:S01]  /*1a50*/  ISETP.GT.U32.AND P3, PT, R2, R27, PT ;  /* 0x0000001b0200720c */ /* 0x000fe20003f64070 */
[----:B------:R-:W-:Y:S01]  /*1a60*/  @!P1 IMAD.MOV R25, RZ, RZ, -R25 ;  /* 0x000000ffff199224 */ /* 0x000fe200078e0a19 */
[----:B------:R-:W-:Y:S01]  /*1a70*/  ISETP.GE.AND P1, PT, R30, RZ, PT ;  /* 0x000000ff1e00720c */ /* 0x000fe20003f26270 */
[----:B------:R-:W-:Y:S01]  /*1a80*/  @!P6 IMAD.MOV R26, RZ, RZ, -R26 ;  /* 0x000000ffff1ae224 */ /* 0x000fe200078e0a1a */
[----:B------:R-:W-:Y:S01]  /*1a90*/  ISETP.GT.U32.AND P6, PT, R2, R29, PT ;  /* 0x0000001d0200720c */ /* 0x000fe20003fc4070 */
[----:B------:R-:W-:-:S04]  /*1aa0*/  IMAD.HI.U32 R28, R4, R31, RZ ;  /* 0x0000001f041c7227 */ /* 0x000fc800078e00ff */
[----:B------:R-:W-:-:S04]  /*1ab0*/  IMAD.HI.U32 R30, R4, R35, RZ ;  /* 0x00000023041e7227 */ /* 0x000fc800078e00ff */
[----:B------:R-:W-:Y:S02]  /*1ac0*/  IMAD.MOV R28, RZ, RZ, -R28 ;  /* 0x000000ffff1c7224 */ /* 0x000fe400078e0a1c */
[----:B------:R-:W-:Y:S02]  /*1ad0*/  IMAD.MOV R30, RZ, RZ, -R30 ;  /* 0x000000ffff1e7224 */ /* 0x000fe400078e0a1e */
[C---:B------:R-:W-:Y:S02]  /*1ae0*/  IMAD R28, R2.reuse, R28, R31 ;  /* 0x0000001c021c7224 */ /* 0x040fe400078e021f */
[C---:B------:R-:W-:Y:S01]  /*1af0*/  IMAD R30, R2.reuse, R30, R35 ;  /* 0x0000001e021e7224 */ /* 0x040fe200078e0223 */
[----:B------:R-:W-:Y:S01]  /*1b00*/  IABS R35, R36 ;  /* 0x0000002400237213 */ /* 0x000fe20000000000 */
[--C-:B------:R-:W-:Y:S01]  /*1b10*/  @!P3 IMAD.IADD R27, R27, 0x1, -R2.reuse ;  /* 0x000000011b1bb824 */ /* 0x100fe200078e0a02 */
[C---:B------:R-:W-:Y:S01]  /*1b20*/  ISETP.GT.U32.AND P5, PT, R2.reuse, R28, PT ;  /* 0x0000001c0200720c */ /* 0x040fe20003fa4070 */
[----:B------:R-:W-:Y:S01]  /*1b30*/  @!P6 IMAD.IADD R29, R29, 0x1, -R2 ;  /* 0x000000011d1de824 */ /* 0x000fe200078e0a02 */
[----:B------:R-:W-:Y:S01]  /*1b40*/  ISETP.GT.U32.AND P3, PT, R2, R30, PT ;  /* 0x0000001e0200720c */ /* 0x000fe20003f64070 */
[----:B------:R-:W-:-:S03]  /*1b50*/  IMAD.HI.U32 R31, R4, R33, RZ ;  /* 0x00000021041f7227 */ /* 0x000fc600078e00ff */
[----:B------:R-:W-:Y:S01]  /*1b60*/  ISETP.GT.U32.AND P6, PT, R2, R29, PT ;  /* 0x0000001d0200720c */ /* 0x000fe20003fc4070 */
[----:B------:R-:W-:Y:S02]  /*1b70*/  IMAD.MOV R31, RZ, RZ, -R31 ;  /* 0x000000ffff1f7224 */ /* 0x000fe400078e0a1f */
[----:B------:R-:W-:Y:S01]  /*1b80*/  @!P0 IMAD.MOV R21, RZ, RZ, -R21 ;  /* 0x000000ffff158224 */ /* 0x000fe200078e0a15 */
[----:B------:R-:W-:Y:S01]  /*1b90*/  ISETP.GE.AND P0, PT, R32, RZ, PT ;  /* 0x000000ff2000720c */ /* 0x000fe20003f06270 */
[----:B------:R-:W-:Y:S02]  /*1ba0*/  IMAD R31, R2, R31, R33 ;  /* 0x0000001f021f7224 */ /* 0x000fe400078e0221 */
[--C-:B------:R-:W-:Y:S02]  /*1bb0*/  @!P5 IMAD.IADD R28, R28, 0x1, -R2.reuse ;  /* 0x000000011c1cd824 */ /* 0x100fe400078e0a02 */
[----:B------:R-:W-:Y:S02]  /*1bc0*/  @!P3 IMAD.IADD R30, R30, 0x1, -R2 ;  /* 0x000000011e1eb824 */ /* 0x000fe400078e0a02 */
[----:B------:R-:W-:Y:S01]  /*1bd0*/  IMAD.HI.U32 R32, R4, R35, RZ ;  /* 0x0000002304207227 */ /* 0x000fe200078e00ff */
[----:B------:R-:W-:-:S02]  /*1be0*/  ISETP.GT.U32.AND P5, PT, R2, R28, PT ;  /* 0x0000001c0200720c */ /* 0x000fc40003fa4070 */
[C---:B------:R-:W-:Y:S01]  /*1bf0*/  ISETP.GT.U32.AND P3, PT, R2.reuse, R30, PT ;  /* 0x0000001e0200720c */ /* 0x040fe20003f64070 */
[----:B------:R-:W-:Y:S01]  /*1c00*/  @!P6 IMAD.IADD R29, R29, 0x1, -R2 ;  /* 0x000000011d1de824 */ /* 0x000fe200078e0a02 */
[----:B------:R-:W-:Y:S01]  /*1c10*/  ISETP.GT.U32.AND P6, PT, R2, R31, PT ;  /* 0x0000001f0200720c */ /* 0x000fe20003fc4070 */
[----:B------:R-:W-:Y:S01]  /*1c20*/  @!P0 IMAD.MOV R27, RZ, RZ, -R27 ;  /* 0x000000ffff1b8224 */ /* 0x000fe200078e0a1b */
[----:B------:R-:W-:Y:S01]  /*1c30*/  ISETP.GE.AND P0, PT, R34, RZ, PT ;  /* 0x000000ff2200720c */ /* 0x000fe20003f06270 */
[----:B------:R-:W-:Y:S02]  /*1c40*/  IMAD.MOV R32, RZ, RZ, -R32 ;  /* 0x000000ffff207224 */ /* 0x000fe400078e0a20 */
[----:B------:R-:W-:Y:S02]  /*1c50*/  VIADD R34, R3, 0x88 ;  /* 0x0000008803227836 */ /* 0x000fe40000000000 */
[----:B------:R-:W-:Y:S02]  /*1c60*/  IMAD R32, R2, R32, R35 ;  /* 0x0000002002207224 */ /* 0x000fe400078e0223 */
[--C-:B------:R-:W-:Y:S01]  /*1c70*/  @!P5 IMAD.IADD R28, R28, 0x1, -R2.reuse ;  /* 0x000000011c1cd824 */ /* 0x100fe200078e0a02 */
[----:B------:R-:W-:Y:S01]  /*1c80*/  IABS R35, R34 ;  /* 0x0000002200237213 */ /* 0x000fe20000000000 */
[--C-:B------:R-:W-:Y:S01]  /*1c90*/  @!P3 IMAD.IADD R30, R30, 0x1, -R2.reuse ;  /* 0x000000011e1eb824 */ /* 0x100fe200078e0a02 */
[----:B------:R-:W-:Y:S01]  /*1ca0*/  ISETP.GE.AND P5, PT, R36, RZ, PT ;  /* 0x000000ff2400720c */ /* 0x000fe20003fa6270 */
[----:B------:R-:W-:Y:S01]  /*1cb0*/  @!P6 IMAD.IADD R31, R31, 0x1, -R2 ;  /* 0x000000011f1fe824 */ /* 0x000fe200078e0a02 */
[----:B------:R-:W-:Y:S01]  /*1cc0*/  ISETP.GE.AND P6, PT, R34, RZ, PT ;  /* 0x000000ff2200720c */ /* 0x000fe20003fc6270 */
[----:B------:R-:W-:Y:S01]  /*1cd0*/  @!P4 IMAD.MOV R28, RZ, RZ, -R28 ;  /* 0x000000ffff1cc224 */ /* 0x000fe200078e0a1c */
[C---:B------:R-:W-:Y:S01]  /*1ce0*/  ISETP.GT.U32.AND P4, PT, R2.reuse, R32, PT ;  /* 0x000000200200720c */ /* 0x040fe20003f84070 */
[----:B------:R-:W-:Y:S01]  /*1cf0*/  @!P1 IMAD.MOV R30, RZ, RZ, -R30 ;  /* 0x000000ffff1e9224 */ /* 0x000fe200078e0a1e */
[----:B------:R-:W-:Y:S01]  /*1d00*/  ISETP.GT.U32.AND P1, PT, R2, R31, PT ;  /* 0x0000001f0200720c */ /* 0x000fe20003f24070 */
[----:B------:R-:W-:-:S04]  /*1d10*/  IMAD.HI.U32 R34, R4, R35, RZ ;  /* 0x0000002304227227 */ /* 0x000fc800078e00ff */
[----:B------:R-:W-:Y:S02]  /*1d20*/  IMAD.MOV R34, RZ, RZ, -R34 ;  /* 0x000000ffff227224 */ /* 0x000fe400078e0a22 */
[----:B------:R-:W-:-:S04]  /*1d30*/  IMAD.HI.U32 R33, R4, R37, RZ ;  /* 0x0000002504217227 */ /* 0x000fc800078e00ff */
[----:B------:R-:W-:Y:S02]  /*1d40*/  IMAD R34, R2, R34, R35 ;  /* 0x0000002202227224 */ /* 0x000fe400078e0223 */
[--C-:B------:R-:W-:Y:S02]  /*1d50*/  @!P4 IMAD.IADD R32, R32, 0x1, -R2.reuse ;  /* 0x000000012020c824 */ /* 0x100fe400078e0a02 */
[----:B------:R-:W-:Y:S01]  /*1d60*/  @!P1 IMAD.IADD R31, R31, 0x1, -R2 ;  /* 0x000000011f1f9824 */ /* 0x000fe200078e0a02 */
[C---:B------:R-:W-:Y:S01]  /*1d70*/  ISETP.GT.U32.AND P1, PT, R2.reuse, R34, PT ;  /* 0x000000220200720c */ /* 0x040fe20003f24070 */
[----:B------:R-:W-:Y:S01]  /*1d80*/  IMAD.MOV R33, RZ, RZ, -R33 ;  /* 0x000000ffff217224 */ /* 0x000fe200078e0a21 */
[----:B------:R-:W-:Y:S01]  /*1d90*/  ISETP.GT.U32.AND P4, PT, R2, R32, PT ;  /* 0x000000200200720c */ /* 0x000fe20003f84070 */
[----:B------:R-:W-:Y:S01]  /*1da0*/  @!P2 IMAD.MOV R29, RZ, RZ, -R29 ;  /* 0x000000ffff1da224 */ /* 0x000fe200078e0a1d */
[----:B------:R-:W-:Y:S01]  /*1db0*/  ISETP.GE.AND P2, PT, R38, RZ, PT ;  /* 0x000000ff2600720c */ /* 0x000fe20003f46270 */
[----:B------:R-:W-:-:S02]  /*1dc0*/  IMAD R33, R2, R33, R37 ;  /* 0x0000002102217224 */ /* 0x000fc400078e0225 */
[C---:B------:R-:W-:Y:S02]  /*1dd0*/  VIADD R38, R3.reuse, 0x80 ;  /* 0x0000008003267836 */ /* 0x040fe40000000000 */
[----:B------:R-:W-:Y:S01]  /*1de0*/  VIADD R36, R3, 0x84 ;  /* 0x0000008403247836 */ /* 0x000fe20000000000 */
[----:B------:R-:W-:Y:S01]  /*1df0*/  ISETP.GT.U32.AND P3, PT, R2, R33, PT ;  /* 0x000000210200720c */ /* 0x000fe20003f64070 */
[----:B------:R-:W-:Y:S01]  /*1e00*/  @!P0 IMAD.MOV R31, RZ, RZ, -R31 ;  /* 0x000000ffff1f8224 */ /* 0x000fe200078e0a1f */
[----:B------:R-:W-:Y:S01]  /*1e10*/  IABS R43, R38 ;  /* 0x00000026002b7213 */ /* 0x000fe20000000000 */
[--C-:B------:R-:W-:Y:S01]  /*1e20*/  @!P1 IMAD.IADD R34, R34, 0x1, -R2.reuse ;  /* 0x0000000122229824 */ /* 0x100fe200078e0a02 */
[----:B------:R-:W-:Y:S01]  /*1e30*/  IABS R39, R36 ;  /* 0x0000002400277213 */ /* 0x000fe20000000000 */
[----:B------:R-:W-:Y:S01]  /*1e40*/  @!P4 IMAD.IADD R32, R32, 0x1, -R2 ;  /* 0x000000012020c824 */ /* 0x000fe200078e0a02 */
[----:B------:R-:W-:Y:S01]  /*1e50*/  ISETP.GE.AND P4, PT, R36, RZ, PT ;  /* 0x000000ff2400720c */ /* 0x000fe20003f86270 */
[----:B------:R-:W-:Y:S01]  /*1e60*/  IMAD.HI.U32 R36, R4, R43, RZ ;  /* 0x0000002b04247227 */ /* 0x000fe200078e00ff */
[----:B------:R-:W-:-:S02]  /*1e70*/  ISETP.GT.U32.AND P0, PT, R2, R34, PT ;  /* 0x000000220200720c */ /* 0x000fc40003f04070 */
[----:B------:R-:W-:Y:S01]  /*1e80*/  ISETP.GE.AND P1, PT, R40, RZ, PT ;  /* 0x000000ff2800720c */ /* 0x000fe20003f26270 */
[----:B------:R-:W-:Y:S02]  /*1e90*/  IMAD.MOV R36, RZ, RZ, -R36 ;  /* 0x000000ffff247224 */ /* 0x000fe400078e0a24 */
[----:B------:R-:W-:Y:S02]  /*1ea0*/  @!P3 IMAD.IADD R33, R33, 0x1, -R2 ;  /* 0x000000012121b824 */ /* 0x000fe400078e0a02 */
[----:B------:R-:W-:Y:S02]  /*1eb0*/  IMAD R36, R2, R36, R43 ;  /* 0x0000002402247224 */ /* 0x000fe400078e022b */
[----:B------:R-:W-:Y:S01]  /*1ec0*/  IMAD.HI.U32 R35, R4, R39, RZ ;  /* 0x0000002704237227 */ /* 0x000fe200078e00ff */
[----:B------:R-:W-:-:S03]  /*1ed0*/  ISETP.GT.U32.AND P3, PT, R2, R33, PT ;  /* 0x000000210200720c */ /* 0x000fc60003f64070 */
[----:B------:R-:W-:Y:S01]  /*1ee0*/  @!P0 IMAD.IADD R34, R34, 0x1, -R2 ;  /* 0x0000000122228824 */ /* 0x000fe200078e0a02 */
[----:B------:R-:W-:Y:S01]  /*1ef0*/  ISETP.GT.U32.AND P0, PT, R2, R36, PT ;  /* 0x000000240200720c */ /* 0x000fe20003f04070 */
[----:B------:R-:W-:-:S04]  /*1f00*/  IMAD.HI.U32 R37, R4, R45, RZ ;  /* 0x0000002d04257227 */ /* 0x000fc800078e00ff */
[----:B------:R-:W-:Y:S02]  /*1f10*/  IMAD.MOV R35, RZ, RZ, -R35 ;  /* 0x000000ffff237224 */ /* 0x000fe400078e0a23 */
[----:B------:R-:W-:Y:S02]  /*1f20*/  IMAD.MOV R37, RZ, RZ, -R37 ;  /* 0x000000ffff257224 */ /* 0x000fe400078e0a25 */
[C---:B------:R-:W-:Y:S02]  /*1f30*/  IMAD R35, R2.reuse, R35, R39 ;  /* 0x0000002302237224 */ /* 0x040fe400078e0227 */
[----:B------:R-:W-:Y:S01]  /*1f40*/  IMAD R39, R2, R37, R45 ;  /* 0x0000002502277224 */ /* 0x000fe200078e022d */
[----:B------:R-:W-:Y:S01]  /*1f50*/  IABS R45, R46 ;  /* 0x0000002e002d7213 */ /* 0x000fe20000000000 */
[----:B------:R-:W-:Y:S02]  /*1f60*/  VIADD R37, R3, 0x78 ;  /* 0x0000007803257836 */ /* 0x000fe40000000000 */
[----:B------:R-:W-:Y:S01]  /*1f70*/  @!P3 IMAD.IADD R33, R33, 0x1, -R2 ;  /* 0x000000012121b824 */ /* 0x000fe200078e0a02 */
[----:B------:R-:W-:Y:S01]  /*1f80*/  ISETP.GE.AND P3, PT, R38, RZ, PT ;  /* 0x000000ff2600720c */ /* 0x000fe20003f66270 */
[----:B------:R-:W-:Y:S01]  /*1f90*/  @!P5 IMAD.MOV R32, RZ, RZ, -R32 ;  /* 0x000000ffff20d224 */ /* 0x000fe200078e0a20 */
[----:B------:R-:W-:Y:S01]  /*1fa0*/  ISETP.GT.U32.AND P5, PT, R2, R35, PT ;  /* 0x000000230200720c */ /* 0x000fe20003fa4070 */
[----:B------:R-:W-:Y:S01]  /*1fb0*/  @!P0 IMAD.IADD R36, R36, 0x1, -R2 ;  /* 0x0000000124248824 */ /* 0x000fe200078e0a02 */
[----:B------:R-:W-:Y:S01]  /*1fc0*/  IABS R43, R37 ;  /* 0x00000025002b7213 */ /* 0x000fe20000000000 */
[----:B------:R-:W-:Y:S01]  /*1fd0*/  @!P2 IMAD.MOV R33, RZ, RZ, -R33 ;  /* 0x000000ffff21a224 */ /* 0x000fe200078e0a21 */
[----:B------:R-:W-:Y:S01]  /*1fe0*/  ISETP.GE.AND P2, PT, R37, RZ, PT ;  /* 0x000000ff2500720c */ /* 0x000fe20003f46270 */
[----:B------:R-:W-:Y:S01]  /*1ff0*/  IMAD.HI.U32 R38, R4, R45, RZ ;  /* 0x0000002d04267227 */ /* 0x000fe200078e00ff */
[----:B------:R-:W-:-:S03]  /*2000*/  ISETP.GT.U32.AND P0, PT, R2, R36, PT ;  /* 0x000000240200720c */ /* 0x000fc60003f04070 */
[----:B------:R-:W-:-:S04]  /*2010*/  IMAD.HI.U32 R37, R4, R43, RZ ;  /* 0x0000002b04257227 */ /* 0x000fc800078e00ff */
[----:B------:R-:W-:Y:S02]  /*2020*/  IMAD.MOV R37, RZ, RZ, -R37 ;  /* 0x000000ffff257224 */ /* 0x000fe400078e0a25 */
[----:B------:R-:W-:Y:S02]  /*2030*/  IMAD.MOV R44, RZ, RZ, -R38 ;  /* 0x000000ffff2c7224 */ /* 0x000fe400078e0a26 */
[----:B------:R-:W-:Y:S02]  /*2040*/  @!P5 IMAD.IADD R35, R35, 0x1, -R2 ;  /* 0x000000012323d824 */ /* 0x000fe400078e0a02 */
[C---:B------:R-:W-:Y:S02]  /*2050*/  IMAD R38, R2.reuse, R37, R43 ;  /* 0x0000002502267224 */ /* 0x040fe400078e022b */
[----:B------:R-:W-:Y:S01]  /*2060*/  @!P6 IMAD.MOV R34, RZ, RZ, -R34 ;  /* 0x000000ffff22e224 */ /* 0x000fe200078e0a22 */
[----:B------:R-:W-:Y:S01]  /*2070*/  ISETP.GT.U32.AND P6, PT, R2, R39, PT ;  /* 0x000000270200720c */ /* 0x000fe20003fc4070 */
[----:B------:R-:W-:Y:S01]  /*2080*/  @!P0 IMAD.IADD R36, R36, 0x1, -R2 ;  /* 0x0000000124248824 */ /* 0x000fe200078e0a02 */
[----:B------:R-:W-:Y:S01]  /*2090*/  ISETP.GT.U32.AND P5, PT, R2, R35, PT ;  /* 0x000000230200720c */ /* 0x000fe20003fa4070 */
[----:B------:R-:W-:Y:S01]  /*20a0*/  IMAD.HI.U32 R40, R4, R47, RZ ;  /* 0x0000002f04287227 */ /* 0x000fe200078e00ff */
[----:B------:R-:W-:-:S03]  /*20b0*/  ISETP.GT.U32.AND P0, PT, R2, R38, PT ;  /* 0x000000260200720c */ /* 0x000fc60003f04070 */
[C---:B------:R-:W-:Y:S02]  /*20c0*/  IMAD R37, R2.reuse, R44, R45 ;  /* 0x0000002c02257224 */ /* 0x040fe400078e022d */
[----:B------:R-:W-:Y:S02]  /*20d0*/  IMAD.MOV R40, RZ, RZ, -R40 ;  /* 0x000000ffff287224 */ /* 0x000fe400078e0a28 */
[----:B------:R-:W-:Y:S02]  /*20e0*/  VIADD R44, R3, 0x68 ;  /* 0x00000068032c7836 */ /* 0x000fe40000000000 */
[--C-:B------:R-:W-:Y:S01]  /*20f0*/  @!P6 IMAD.IADD R39, R39, 0x1, -R2.reuse ;  /* 0x000000012727e824 */ /* 0x100fe200078e0a02 */
[----:B------:R-:W-:Y:S01]  /*2100*/  ISETP.GT.U32.AND P6, PT, R2, R37, PT ;  /* 0x000000250200720c */ /* 0x000fe20003fc4070 */
[--C-:B------:R-:W-:Y:S01]  /*2110*/  @!P5 IMAD.IADD R35, R35, 0x1, -R2.reuse ;  /* 0x000000012323d824 */ /* 0x100fe200078e0a02 */
[----:B------:R-:W-:Y:S01]  /*2120*/  ISETP.GE.AND P5, PT, R46, RZ, PT ;  /* 0x000000ff2e00720c */ /* 0x000fe20003fa6270 */
[----:B------:R-:W-:Y:S01]  /*2130*/  IMAD R43, R2, R40, R47 ;  /* 0x00000028022b7224 */ /* 0x000fe200078e022f */
[----:B------:R-:W-:Y:S01]  /*2140*/  IABS R47, R44 ;  /* 0x0000002c002f7213 */ /* 0x000fe20000000000 */
[----:B------:R-:W-:Y:S01]  /*2150*/  @!P0 IMAD.IADD R38, R38, 0x1, -R2 ;  /* 0x0000000126268824 */ /* 0x000fe200078e0a02 */
[----:B------:R-:W-:Y:S01]  /*2160*/  ISETP.GT.U32.AND P0, PT, R2, R39, PT ;  /* 0x000000270200720c */ /* 0x000fe20003f04070 */
[----:B------:R-:W-:-:S02]  /*2170*/  @!P4 IMAD.MOV R35, RZ, RZ, -R35 ;  /* 0x000000ffff23c224 */ /* 0x000fc400078e0a23 */
[----:B------:R-:W-:Y:S01]  /*2180*/  VIADD R46, R3, 0x64 ;  /* 0x00000064032e7836 */ /* 0x000fe20000000000 */
[----:B------:R-:W-:Y:S01]  /*2190*/  ISETP.GT.U32.AND P4, PT, R2, R38, PT ;  /* 0x000000260200720c */ /* 0x000fe20003f84070 */
[----:B------:R-:W-:-:S04]  /*21a0*/  IMAD.HI.U32 R40, R4, R47, RZ ;  /* 0x0000002f04287227 */ /* 0x000fc800078e00ff */
[C---:B------:R-:W-:Y:S01]  /*21b0*/  IMAD R45, R2.reuse, R42, R49 ;  /* 0x0000002a022d7224 */ /* 0x040fe200078e0231 */
[----:B------:R-:W-:Y:S01]  /*21c0*/  IABS R49, R46 ;  /* 0x0000002e00317213 */ /* 0x000fe20000000000 */
[----:B------:R-:W-:Y:S02]  /*21d0*/  IMAD.MOV R40, RZ, RZ, -R40 ;  /* 0x000000ffff287224 */ /* 0x000fe400078e0a28 */
[----:B------:R-:W-:Y:S02]  /*21e0*/  @!P6 IMAD.IADD R37, R37, 0x1, -R2 ;  /* 0x000000012525e824 */ /* 0x000fe400078e0a02 */
[----:B------:R-:W-:Y:S01]  /*21f0*/  @!P3 IMAD.MOV R36, RZ, RZ, -R36 ;  /* 0x000000ffff24b224 */ /* 0x000fe200078e0a24 */
[C---:B------:R-:W-:Y:S01]  /*2200*/  ISETP.GT.U32.AND P3, PT, R2.reuse, R43, PT ;  /* 0x0000002b0200720c */ /* 0x040fe20003f64070 */
[C---:B------:R-:W-:Y:S01]  /*2210*/  IMAD R47, R2.reuse, R40, R47 ;  /* 0x00000028022f7224 */ /* 0x040fe200078e022f */
[----:B------:R-:W-:Y:S01]  /*2220*/  ISETP.GT.U32.AND P6, PT, R2, R37, PT ;  /* 0x000000250200720c */ /* 0x000fe20003fc4070 */
[----:B------:R-:W-:-:S04]  /*2230*/  IMAD.HI.U32 R42, R4, R49, RZ ;  /* 0x00000031042a7227 */ /* 0x000fc800078e00ff */
[----:B------:R-:W-:Y:S01]  /*2240*/  @!P4 IMAD.IADD R38, R38, 0x1, -R2 ;  /* 0x000000012626c824 */ /* 0x000fe200078e0a02 */
[C---:B------:R-:W-:Y:S01]  /*2250*/  ISETP.GT.U32.AND P4, PT, R2.reuse, R47, PT ;  /* 0x0000002f0200720c */ /* 0x040fe20003f84070 */
[----:B------:R-:W-:Y:S02]  /*2260*/  IMAD.MOV R42, RZ, RZ, -R42 ;  /* 0x000000ffff2a7224 */ /* 0x000fe400078e0a2a */
[--C-:B------:R-:W-:Y:S01]  /*2270*/  @!P0 IMAD.IADD R39, R39, 0x1, -R2.reuse ;  /* 0x0000000127278824 */ /* 0x100fe200078e0a02 */
[C---:B------:R-:W-:Y:S01]  /*2280*/  ISETP.GT.U32.AND P0, PT, R2.reuse, R45, PT ;  /* 0x0000002d0200720c */ /* 0x040fe20003f04070 */
[C---:B------:R-:W-:Y:S02]  /*2290*/  IMAD R49, R2.reuse, R42, R49 ;  /* 0x0000002a02317224 */ /* 0x040fe400078e0231 */
[----:B------:R-:W-:Y:S02]  /*22a0*/  VIADD R54, R3, 0x5c ;  /* 0x0000005c03367836 */ /* 0x000fe40000000000 */
[--C-:B------:R-:W-:Y:S01]  /*22b0*/  @!P3 IMAD.IADD R43, R43, 0x1, -R2.reuse ;  /* 0x000000012b2bb824 */ /* 0x100fe200078e0a02 */
[----:B------:R-:W-:Y:S01]  /*22c0*/  ISETP.GT.U32.AND P3, PT, R2, R49, PT ;  /* 0x000000310200720c */ /* 0x000fe20003f64070 */
[--C-:B------:R-:W-:Y:S01]  /*22d0*/  @!P6 IMAD.IADD R37, R37, 0x1, -R2.reuse ;  /* 0x000000012525e824 */ /* 0x100fe200078e0a02 */
[----:B------:R-:W-:Y:S01]  /*22e0*/  ISETP.GE.AND P6, PT, R48, RZ, PT ;  /* 0x000000ff3000720c */ /* 0x000fe20003fc6270 */
[----:B------:R-:W-:Y:S01]  /*22f0*/  @!P4 IMAD.IADD R47, R47, 0x1, -R2 ;  /* 0x000000012f2fc824 */ /* 0x000fe200078e0a02 */
[----:B------:R-:W-:Y:S01]  /*2300*/  IABS R53, R54 ;  /* 0x0000003600357213 */ /* 0x000fe20000000000 */
[----:B------:R-:W-:Y:S01]  /*2310*/  VIADD R48, R3, 0x58 ;  /* 0x0000005803307836 */ /* 0x000fe20000000000 */
[----:B------:R-:W-:Y:S01]  /*2320*/  ISETP.GT.U32.AND P4, PT, R2, R43, PT ;  /* 0x0000002b0200720c */ /* 0x000fe20003f84070 */
[----:B------:R-:W-:-:S03]  /*2330*/  IMAD.HI.U32 R40, R4, R51, RZ ;  /* 0x0000003304287227 */ /* 0x000fc600078e00ff */
[----:B------:R-:W-:Y:S01]  /*2340*/  IABS R55, R48 ;  /* 0x0000003000377213 */ /* 0x000fe20000000000 */
[----:B------:R-:W-:Y:S01]  /*2350*/  @!P0 IMAD.IADD R45, R45, 0x1, -R2 ;  /* 0x000000012d2d8824 */ /* 0x000fe200078e0a02 */
[----:B------:R-:W-:Y:S01]  /*2360*/  ISETP.GE.AND P0, PT, R50, RZ, PT ;  /* 0x000000ff3200720c */ /* 0x000fe20003f06270 */
[----:B------:R-:W-:-:S04]  /*2370*/  IMAD.HI.U32 R42, R4, R53, RZ ;  /* 0x00000035042a7227 */ /* 0x000fc800078e00ff */
[----:B------:R-:W-:Y:S02]  /*2380*/  IMAD.MOV R40, RZ, RZ, -R40 ;  /* 0x000000ffff287224 */ /* 0x000fe400078e0a28 */
[----:B------:R-:W-:Y:S02]  /*2390*/  VIADD R50, R3, 0x54 ;  /* 0x0000005403327836 */ /* 0x000fe40000000000 */
[----:B------:R-:W-:Y:S02]  /*23a0*/  IMAD.MOV R42, RZ, RZ, -R42 ;  /* 0x000000ffff2a7224 */ /* 0x000fe400078e0a2a */
[C---:B------:R-:W-:Y:S01]  /*23b0*/  IMAD R51, R2.reuse, R40, R51 ;  /* 0x0000002802337224 */ /* 0x040fe200078e0233 */
[----:B------:R-:W-:Y:S01]  /*23c0*/  IABS R57, R50 ;  /* 0x0000003200397213 */ /* 0x000fe20000000000 */
[----:B------:R-:W-:Y:S01]  /*23d0*/  @!P3 IMAD.IADD R49, R49, 0x1, -R2 ;  /* 0x000000013131b824 */ /* 0x000fe200078e0a02 */
[----:B------:R-:W-:Y:S01]  /*23e0*/  ISETP.GT.U32.AND P3, PT, R2, R47, PT ;  /* 0x0000002f0200720c */ /* 0x000fe20003f64070 */
[----:B------:R-:W-:-:S04]  /*23f0*/  IMAD.HI.U32 R40, R4, R55, RZ ;  /* 0x0000003704287227 */ /* 0x000fc800078e00ff */
[----:B------:R-:W-:Y:S02]  /*2400*/  IMAD R53, R2, R42, R53 ;  /* 0x0000002a02357224 */ /* 0x000fe400078e0235 */
[----:B------:R-:W-:Y:S01]  /*2410*/  @!P4 IMAD.IADD R43, R43, 0x1, -R2 ;  /* 0x000000012b2bc824 */ /* 0x000fe200078e0a02 */
[----:B------:R-:W-:Y:S01]  /*2420*/  ISETP.GE.AND P4, PT, R44, RZ, PT ;  /* 0x000000ff2c00720c */ /* 0x000fe20003f86270 */
[----:B------:R-:W-:Y:S02]  /*2430*/  IMAD.MOV R42, RZ, RZ, -R40 ;  /* 0x000000ffff2a7224 */ /* 0x000fe400078e0a28 */
[----:B------:R-:W-:Y:S01]  /*2440*/  @!P1 IMAD.MOV R39, RZ, RZ, -R39 ;  /* 0x000000ffff279224 */ /* 0x000fe200078e0a27 */
[----:B------:R-:W-:Y:S01]  /*2450*/  ISETP.GT.U32.AND P1, PT, R2, R45, PT ;  /* 0x0000002d0200720c */ /* 0x000fe20003f24070 */
[----:B------:R-:W-:-:S04]  /*2460*/  IMAD.HI.U32 R40, R4, R57, RZ ;  /* 0x0000003904287227 */ /* 0x000fc800078e00ff */
[----:B------:R-:W-:Y:S02]  /*2470*/  IMAD R55, R2, R42, R55 ;  /* 0x0000002a02377224 */ /* 0x000fe400078e0237 */
[----:B------:R-:W-:Y:S02]  /*2480*/  IMAD.MOV R40, RZ, RZ, -R40 ;  /* 0x000000ffff287224 */ /* 0x000fe400078e0a28 */
[----:B------:R-:W-:Y:S01]  /*2490*/  @!P3 IMAD.IADD R47, R47, 0x1, -R2 ;  /* 0x000000012f2fb824 */ /* 0x000fe200078e0a02 */
[----:B------:R-:W-:Y:S01]  /*24a0*/  ISETP.GE.AND P3, PT, R46, RZ, PT ;  /* 0x000000ff2e00720c */ /* 0x000fe20003f66270 */
[----:B------:R-:W-:Y:S01]  /*24b0*/  @!P6 IMAD.MOV R43, RZ, RZ, -R43 ;  /* 0x000000ffff2be224 */ /* 0x000fe200078e0a2b */
[C---:B------:R-:W-:Y:S01]  /*24c0*/  ISETP.GT.U32.AND P6, PT, R2.reuse, R55, PT ;  /* 0x000000370200720c */ /* 0x040fe20003fc4070 */
[C---:B------:R-:W-:Y:S02]  /*24d0*/  IMAD R57, R2.reuse, R40, R57 ;  /* 0x0000002802397224 */ /* 0x040fe400078e0239 */
[----:B------:R-:W-:Y:S01]  /*24e0*/  @!P5 IMAD.MOV R37, RZ, RZ, -R37 ;  /* 0x000000ffff25d224 */ /* 0x000fe200078e0a25 */
[C---:B------:R-:W-:Y:S01]  /*24f0*/  ISETP.GT.U32.AND P5, PT, R2.reuse, R51, PT ;  /* 0x000000330200720c */ /* 0x040fe20003fa4070 */
[----:B------:R-:W-:Y:S01]  /*2500*/  @!P2 IMAD.MOV R38, RZ, RZ, -R38 ;  /* 0x000000ffff26a224 */ /* 0x000fe200078e0a26 */
[C---:B------:R-:W-:Y:S01]  /*2510*/  ISETP.GT.U32.AND P2, PT, R2.reuse, R49, PT ;  /* 0x000000310200720c */ /* 0x040fe20003f44070 */
[----:B------:R-:W-:Y:S01]  /*2520*/  @!P4 IMAD.MOV R47, RZ, RZ, -R47 ;  /* 0x000000ffff2fc224 */ /* 0x000fe200078e0a2f */
[----:B------:R-:W-:Y:S01]  /*2530*/  ISETP.GT.U32.AND P4, PT, R2, R57, PT ;  /* 0x000000390200720c */ /* 0x000fe20003f84070 */
[----:B------:R-:W-:-:S02]  /*2540*/  VIADD R44, R3, 0x50 ;  /* 0x00000050032c7836 */ /* 0x000fc40000000000 */
[--C-:B------:R-:W-:Y:S01]  /*2550*/  @!P1 IMAD.IADD R45, R45, 0x1, -R2.reuse ;  /* 0x000000012d2d9824 */ /* 0x100fe200078e0a02 */
[----:B------:R-:W-:Y:S01]  /*2560*/  ISETP.GT.U32.AND P1, PT, R2, R53, PT ;  /* 0x000000350200720c */ /* 0x000fe20003f24070 */
[----:B------:R-:W-:Y:S01]  /*2570*/  VIADD R42, R3, 0x4c ;  /* 0x0000004c032a7836 */ /* 0x000fe20000000000 */
[----:B------:R-:W-:Y:S01]  /*2580*/  IABS R59, R44 ;  /* 0x0000002c003b7213 */ /* 0x000fe20000000000 */
[--C-:B------:R-:W-:Y:S02]  /*2590*/  @!P6 IMAD.IADD R55, R55, 0x1, -R2.reuse ;  /* 0x000000013737e824 */ /* 0x100fe400078e0a02 */
[--C-:B------:R-:W-:Y:S01]  /*25a0*/  @!P5 IMAD.IADD R51, R51, 0x1, -R2.reuse ;  /* 0x000000013333d824 */ /* 0x100fe200078e0a02 */
[----:B------:R-:W-:Y:S01]  /*25b0*/  IABS R61, R42 ;  /* 0x0000002a003d7213 */ /* 0x000fe20000000000 */
[----:B------:R-:W-:Y:S01]  /*25c0*/  IMAD.HI.U32 R40, R4, R59, RZ ;  /* 0x0000003b04287227 */ /* 0x000fe200078e00ff */
[----:B------:R-:W-:Y:S02]  /*25d0*/  ISETP.GE.AND P6, PT, R42, RZ, PT ;  /* 0x000000ff2a00720c */ /* 0x000fe40003fc6270 */
[----:B------:R-:W-:Y:S01]  /*25e0*/  ISETP.GE.AND P5, PT, R54, RZ, PT ;  /* 0x000000ff3600720c */ /* 0x000fe20003fa6270 */
[--C-:B------:R-:W-:Y:S01]  /*25f0*/  @!P2 IMAD.IADD R49, R49, 0x1, -R2.reuse ;  /* 0x000000013131a824 */ /* 0x100fe200078e0a02 */
[----:B------:R-:W-:Y:S01]  /*2600*/  ISETP.GE.AND P2, PT, R52, RZ, PT ;  /* 0x000000ff3400720c */ /* 0x000fe20003f46270 */
[----:B------:R-:W-:Y:S01]  /*2610*/  @!P4 IMAD.IADD R57, R57, 0x1, -R2 ;  /* 0x000000013939c824 */ /* 0x000fe200078e0a02 */
[----:B------:R-:W-:Y:S01]  /*2620*/  ISETP.GT.U32.AND P4, PT, R2, R55, PT ;  /* 0x000000370200720c */ /* 0x000fe20003f84070 */
[----:B------:R-:W-:-:S02]  /*2630*/  IMAD.MOV R40, RZ, RZ, -R40 ;  /* 0x000000ffff287224 */ /* 0x000fc400078e0a28 */
[----:B------:R-:W-:Y:S01]  /*2640*/  @!P1 IMAD.IADD R53, R53, 0x1, -R2 ;  /* 0x0000000135359824 */ /* 0x000fe200078e0a02 */
[----:B------:R-:W-:Y:S01]  /*2650*/  ISETP.GT.U32.AND P1, PT, R2, R51, PT ;  /* 0x000000330200720c */ /* 0x000fe20003f24070 */
[----:B------:R-:W-:Y:S01]  /*2660*/  @!P3 IMAD.MOV R49, RZ, RZ, -R49 ;  /* 0x000000ffff31b224 */ /* 0x000fe200078e0a31 */
[----:B------:R-:W-:Y:S01]  /*2670*/  ISETP.GE.AND P3, PT, R48, RZ, PT ;  /* 0x000000ff3000720c */ /* 0x000fe20003f66270 */
[----:B------:R-:W-:Y:S02]  /*2680*/  IMAD R59, R2, R40, R59 ;  /* 0x00000028023b7224 */ /* 0x000fe400078e023b */
[----:B------:R-:W-:-:S04]  /*2690*/  IMAD.HI.U32 R40, R4, R61, RZ ;  /* 0x0000003d04287227 */ /* 0x000fc800078e00ff */
[----:B------:R-:W-:Y:S02]  /*26a0*/  IMAD.MOV R40, RZ, RZ, -R40 ;  /* 0x000000ffff287224 */ /* 0x000fe400078e0a28 */
[----:B------:R-:W-:Y:S01]  /*26b0*/  @!P0 IMAD.MOV R45, RZ, RZ, -R45 ;  /* 0x000000ffff2d8224 */ /* 0x000fe200078e0a2d */
[C---:B------:R-:W-:Y:S01]  /*26c0*/  ISETP.GT.U32.AND P0, PT, R2.reuse, R53, PT ;  /* 0x000000350200720c */ /* 0x040fe20003f04070 */
[--C-:B------:R-:W-:Y:S01]  /*26d0*/  @!P4 IMAD.IADD R55, R55, 0x1, -R2.reuse ;  /* 0x000000013737c824 */ /* 0x100fe200078e0a02 */
[C---:B------:R-:W-:Y:S01]  /*26e0*/  ISETP.GT.U32.AND P4, PT, R2.reuse, R59, PT ;  /* 0x0000003b0200720c */ /* 0x040fe20003f84070 */
[----:B------:R-:W-:Y:S02]  /*26f0*/  IMAD R61, R2, R40, R61 ;  /* 0x00000028023d7224 */ /* 0x000fe400078e023d */
[----:B------:R-:W-:Y:S01]  /*2700*/  @!P1 IMAD.IADD R51, R51, 0x1, -R2 ;  /* 0x0000000133339824 */ /* 0x000fe200078e0a02 */
[----:B------:R-:W-:Y:S01]  /*2710*/  ISETP.GE.AND P1, PT, R50, RZ, PT ;  /* 0x000000ff3200720c */ /* 0x000fe20003f26270 */
[----:B------:R-:W-:Y:S01]  /*2720*/  @!P3 IMAD.MOV R55, RZ, RZ, -R55 ;  /* 0x000000ffff37b224 */ /* 0x000fe200078e0a37 */
[C---:B------:R-:W-:Y:S01]  /*2730*/  ISETP.GT.U32.AND P3, PT, R2.reuse, R61, PT ;  /* 0x0000003d0200720c */ /* 0x040fe20003f64070 */
[----:B------:R-:W-:Y:S01]  /*2740*/  @!P2 IMAD.MOV R51, RZ, RZ, -R51 ;  /* 0x000000ffff33a224 */ /* 0x000fe200078e0a33 */
[----:B------:R-:W-:Y:S01]  /*2750*/  ISETP.GT.U32.AND P2, PT, R2, R57, PT ;  /* 0x000000390200720c */ /* 0x000fe20003f44070 */
[----:B------:R-:W-:-:S02]  /*2760*/  VIADD R42, R3, 0x48 ;  /* 0x00000048032a7836 */ /* 0x000fc40000000000 */
[----:B------:R-:W-:Y:S02]  /*2770*/  VIADD R46, R3, 0x40 ;  /* 0x00000040032e7836 */ /* 0x000fe40000000000 */
[--C-:B------:R-:W-:Y:S01]  /*2780*/  @!P0 IMAD.IADD R53, R53, 0x1, -R2.reuse ;  /* 0x0000000135358824 */ /* 0x100fe200078e0a02 */
[----:B------:R-:W-:Y:S01]  /*2790*/  IABS R63, R42 ;  /* 0x0000002a003f7213 */ /* 0x000fe20000000000 */
[C---:B------:R-:W-:Y:S01]  /*27a0*/  VIADD R48, R3.reuse, 0x3c ;  /* 0x0000003c03307836 */ /* 0x040fe20000000000 */
[----:B------:R-:W-:Y:S01]  /*27b0*/  ISETP.GE.AND P0, PT, R44, RZ, PT ;  /* 0x000000ff2c00720c */ /* 0x000fe20003f06270 */
[----:B------:R-:W-:Y:S01]  /*27c0*/  VIADD R44, R3, 0x44 ;  /* 0x00000044032c7836 */ /* 0x000fe20000000000 */
[----:B------:R-:W-:Y:S01]  /*27d0*/  IABS R67, R46 ;  /* 0x0000002e00437213 */ /* 0x000fe20000000000 */
[----:B------:R-:W-:Y:S01]  /*27e0*/  IMAD.HI.U32 R40, R4, R63, RZ ;  /* 0x0000003f04287227 */ /* 0x000fe200078e00ff */
[----:B------:R-:W-:Y:S02]  /*27f0*/  IABS R69, R48 ;  /* 0x0000003000457213 */ /* 0x000fe40000000000 */
[----:B------:R-:W-:Y:S01]  /*2800*/  IABS R65, R44 ;  /* 0x0000002c00417213 */ /* 0x000fe20000000000 */
[----:B------:R-:W-:-:S02]  /*2810*/  @!P3 IMAD.IADD R61, R61, 0x1, -R2 ;  /* 0x000000013d3db824 */ /* 0x000fc400078e0a02 */
[----:B------:R-:W-:Y:S01]  /*2820*/  @!P2 IMAD.IADD R57, R57, 0x1, -R2 ;  /* 0x000000013939a824 */ /* 0x000fe200078e0a02 */
[----:B------:R-:W-:Y:S01]  /*2830*/  ISETP.GE.AND P2, PT, R44, RZ, PT ;  /* 0x000000ff2c00720c */ /* 0x000fe20003f46270 */
[----:B------:R-:W-:Y:S01]  /*2840*/  IMAD.MOV R44, RZ, RZ, -R40 ;  /* 0x000000ffff2c7224 */ /* 0x000fe200078e0a28 */
[----:B------:R-:W-:Y:S01]  /*2850*/  ISETP.GT.U32.AND P3, PT, R2, R61, PT ;  /* 0x0000003d0200720c */ /* 0x000fe20003f64070 */
[----:B------:R-:W-:-:S04]  /*2860*/  IMAD.HI.U32 R40, R4, R67, RZ ;  /* 0x0000004304287227 */ /* 0x000fc800078e00ff */
[----:B------:R-:W-:Y:S02]  /*2870*/  IMAD R63, R2, R44, R63 ;  /* 0x0000002c023f7224 */ /* 0x000fe400078e023f */
[----:B------:R-:W-:Y:S02]  /*2880*/  IMAD.MOV R44, RZ, RZ, -R40 ;  /* 0x000000ffff2c7224 */ /* 0x000fe400078e0a28 */
[----:B------:R-:W-:-:S04]  /*2890*/  IMAD.HI.U32 R40, R4, R69, RZ ;  /* 0x0000004504287227 */ /* 0x000fc800078e00ff */
[----:B------:R-:W-:Y:S02]  /*28a0*/  @!P4 IMAD.IADD R59, R59, 0x1, -R2 ;  /* 0x000000013b3bc824 */ /* 0x000fe400078e0a02 */
[C---:B------:R-:W-:Y:S02]  /*28b0*/  IMAD R67, R2.reuse, R44, R67 ;  /* 0x0000002c02437224 */ /* 0x040fe400078e0243 */
[----:B------:R-:W-:Y:S01]  /*28c0*/  IMAD.MOV R40, RZ, RZ, -R40 ;  /* 0x000000ffff287224 */ /* 0x000fe200078e0a28 */
[C---:B------:R-:W-:Y:S01]  /*28d0*/  ISETP.GT.U32.AND P4, PT, R2.reuse, R59, PT ;  /* 0x0000003b0200720c */ /* 0x040fe20003f84070 */
[----:B------:R-:W-:Y:S01]  /*28e0*/  @!P3 IMAD.IADD R61, R61, 0x1, -R2 ;  /* 0x000000013d3db824 */ /* 0x000fe200078e0a02 */
[C---:B------:R-:W-:Y:S01]  /*28f0*/  ISETP.GT.U32.AND P3, PT, R2.reuse, R67, PT ;  /* 0x000000430200720c */ /* 0x040fe20003f64070 */
[----:B------:R-:W-:Y:S02]  /*2900*/  IMAD R69, R2, R40, R69 ;  /* 0x0000002802457224 */ /* 0x000fe400078e0245 */
[----:B------:R-:W-:-:S02]  /*2910*/  @!P6 IMAD.MOV R61, RZ, RZ, -R61 ;  /* 0x000000ffff3de224 */ /* 0x000fc400078e0a3d */
[----:B------:R-:W-:Y:S01]  /*2920*/  @!P5 IMAD.MOV R53, RZ, RZ, -R53 ;  /* 0x000000ffff35d224 */ /* 0x000fe200078e0a35 */
[----:B------:R-:W-:Y:S01]  /*2930*/  ISETP.GT.U32.AND P6, PT, R2, R69, PT ;  /* 0x000000450200720c */ /* 0x000fe20003fc4070 */
[----:B------:R-:W-:Y:S01]  /*2940*/  VIADD R50, R3, 0x34 ;  /* 0x0000003403327836 */ /* 0x000fe20000000000 */
[----:B------:R-:W-:Y:S01]  /*2950*/  ISETP.GE.AND P5, PT, R42, RZ, PT ;  /* 0x000000ff2a00720c */ /* 0x000fe20003fa6270 */
[----:B------:R-:W-:-:S03]  /*2960*/  IMAD.HI.U32 R42, R4, R65, RZ ;  /* 0x00000041042a7227 */ /* 0x000fc600078e00ff */
[----:B------:R-:W-:Y:S01]  /*2970*/  IABS R73, R50 ;  /* 0x0000003200497213 */ /* 0x000fe20000000000 */
[----:B------:R-:W-:Y:S01]  /*2980*/  @!P4 IMAD.IADD R59, R59, 0x1, -R2 ;  /* 0x000000013b3bc824 */ /* 0x000fe200078e0a02 */
[C---:B------:R-:W-:Y:S01]  /*2990*/  ISETP.GT.U32.AND P4, PT, R2.reuse, R63, PT ;  /* 0x0000003f0200720c */ /* 0x040fe20003f84070 */
[----:B------:R-:W-:Y:S02]  /*29a0*/  IMAD.MOV R42, RZ, RZ, -R42 ;  /* 0x000000ffff2a7224 */ /* 0x000fe400078e0a2a */
[----:B------:R-:W-:Y:S02]  /*29b0*/  VIADD R52, R3, 0x30 ;  /* 0x0000003003347836 */ /* 0x000fe40000000000 */
[--C-:B------:R-:W-:Y:S02]  /*29c0*/  @!P3 IMAD.IADD R67, R67, 0x1, -R2.reuse ;  /* 0x000000014343b824 */ /* 0x100fe400078e0a02 */
[C---:B------:R-:W-:Y:S01]  /*29d0*/  IMAD R65, R2.reuse, R42, R65 ;  /* 0x0000002a02417224 */ /* 0x040fe200078e0241 */
[----:B------:R-:W-:Y:S01]  /*29e0*/  IABS R75, R52 ;  /* 0x00000034004b7213 */ /* 0x000fe20000000000 */
[----:B------:R-:W-:Y:S01]  /*29f0*/  @!P6 IMAD.IADD R69, R69, 0x1, -R2 ;  /* 0x000000014545e824 */ /* 0x000fe200078e0a02 */
[----:B------:R-:W-:Y:S01]  /*2a00*/  ISETP.GT.U32.AND P3, PT, R2, R67, PT ;  /* 0x000000430200720c */ /* 0x000fe20003f64070 */
[----:B------:R-:W-:-:S03]  /*2a10*/  IMAD.HI.U32 R42, R4, R73, RZ ;  /* 0x00000049042a7227 */ /* 0x000fc600078e00ff */
[C---:B------:R-:W-:Y:S01]  /*2a20*/  ISETP.GT.U32.AND P6, PT, R2.reuse, R69, PT ;  /* 0x000000450200720c */ /* 0x040fe20003fc4070 */
[----:B------:R-:W-:Y:S01]  /*2a30*/  @!P0 IMAD.MOV R59, RZ, RZ, -R59 ;  /* 0x000000ffff3b8224 */ /* 0x000fe200078e0a3b */
[----:B------:R-:W-:Y:S01]  /*2a40*/  ISETP.GT.U32.AND P0, PT, R2, R65, PT ;  /* 0x000000410200720c */ /* 0x000fe20003f04070 */
[----:B------:R-:W-:-:S04]  /*2a50*/  IMAD.HI.U32 R44, R4, R75, RZ ;  /* 0x0000004b042c7227 */ /* 0x000fc800078e00ff */
[----:B------:R-:W-:Y:S02]  /*2a60*/  IMAD.MOV R42, RZ, RZ, -R42 ;  /* 0x000000ffff2a7224 */ /* 0x000fe400078e0a2a */
[----:B------:R-:W-:Y:S02]  /*2a70*/  @!P4 IMAD.IADD R63, R63, 0x1, -R2 ;  /* 0x000000013f3fc824 */ /* 0x000fe400078e0a02 */
[----:B------:R-:W-:Y:S02]  /*2a80*/  IMAD.MOV R44, RZ, RZ, -R44 ;  /* 0x000000ffff2c7224 */ /* 0x000fe400078e0a2c */
[C---:B------:R-:W-:Y:S01]  /*2a90*/  IMAD R73, R2.reuse, R42, R73 ;  /* 0x0000002a02497224 */ /* 0x040fe200078e0249 */
[----:B------:R-:W-:Y:S01]  /*2aa0*/  ISETP.GT.U32.AND P4, PT, R2, R63, PT ;  /* 0x0000003f0200720c */ /* 0x000fe20003f84070 */
[----:B------:R-:W-:Y:S01]  /*2ab0*/  @!P1 IMAD.MOV R57, RZ, RZ, -R57 ;  /* 0x000000ffff399224 */ /* 0x000fe200078e0a39 */
[----:B------:R-:W-:Y:S01]  /*2ac0*/  ISETP.GE.AND P1, PT, R46, RZ, PT ;  /* 0x000000ff2e00720c */ /* 0x000fe20003f26270 */
[----:B------:R-:W-:-:S02]  /*2ad0*/  VIADD R46, R3, 0x38 ;  /* 0x00000038032e7836 */ /* 0x000fc40000000000 */
[C---:B------:R-:W-:Y:S02]  /*2ae0*/  IMAD R75, R2.reuse, R44, R75 ;  /* 0x0000002c024b7224 */ /* 0x040fe400078e024b */
[--C-:B------:R-:W-:Y:S01]  /*2af0*/  @!P3 IMAD.IADD R67, R67, 0x1, -R2.reuse ;  /* 0x000000014343b824 */ /* 0x100fe200078e0a02 */
[C---:B------:R-:W-:Y:S01]  /*2b00*/  ISETP.GT.U32.AND P3, PT, R2.reuse, R73, PT ;  /* 0x000000490200720c */ /* 0x040fe20003f64070 */
[--C-:B------:R-:W-:Y:S01]  /*2b10*/  @!P0 IMAD.IADD R65, R65, 0x1, -R2.reuse ;  /* 0x0000000141418824 */ /* 0x100fe200078e0a02 */
[----:B------:R-:W-:Y:S01]  /*2b20*/  IABS R71, R46 ;  /* 0x0000002e00477213 */ /* 0x000fe20000000000 */
[----:B------:R-:W-:Y:S01]  /*2b30*/  @!P6 IMAD.IADD R69, R69, 0x1, -R2 ;  /* 0x000000014545e824 */ /* 0x000fe200078e0a02 */
[C---:B------:R-:W-:Y:S01]  /*2b40*/  ISETP.GT.U32.AND P6, PT, R2.reuse, R75, PT ;  /* 0x0000004b0200720c */ /* 0x040fe20003fc4070 */
[----:B------:R-:W-:Y:S01]  /*2b50*/  VIADD R54, R3, 0x28 ;  /* 0x0000002803367836 */ /* 0x000fe20000000000 */
[----:B------:R-:W-:Y:S01]  /*2b60*/  ISETP.GT.U32.AND P0, PT, R2, R65, PT ;  /* 0x000000410200720c */ /* 0x000fe20003f04070 */
[----:B------:R-:W-:-:S03]  /*2b70*/  IMAD.HI.U32 R40, R4, R71, RZ ;  /* 0x0000004704287227 */ /* 0x000fc600078e00ff */
[----:B------:R-:W-:Y:S01]  /*2b80*/  IABS R79, R54 ;  /* 0x00000036004f7213 */ /* 0x000fe20000000000 */
[----:B------:R-:W-:Y:S01]  /*2b90*/  @!P4 IMAD.IADD R63, R63, 0x1, -R2 ;  /* 0x000000013f3fc824 */ /* 0x000fe200078e0a02 */
[----:B------:R-:W-:Y:S01]  /*2ba0*/  ISETP.GE.AND P4, PT, R48, RZ, PT ;  /* 0x000000ff3000720c */ /* 0x000fe20003f86270 */
[----:B------:R-:W-:Y:S02]  /*2bb0*/  IMAD.MOV R40, RZ, RZ, -R40 ;  /* 0x000000ffff287224 */ /* 0x000fe400078e0a28 */
[--C-:B------:R-:W-:Y:S02]  /*2bc0*/  @!P3 IMAD.IADD R73, R73, 0x1, -R2.reuse ;  /* 0x000000014949b824 */ /* 0x100fe400078e0a02 */
[----:B------:R-:W-:Y:S02]  /*2bd0*/  VIADD R48, R3, 0x2c ;  /* 0x0000002c03307836 */ /* 0x000fe40000000000 */
[C---:B------:R-:W-:Y:S02]  /*2be0*/  IMAD R71, R2.reuse, R40, R71 ;  /* 0x0000002802477224 */ /* 0x040fe400078e0247 */
[----:B------:R-:W-:Y:S01]  /*2bf0*/  @!P6 IMAD.IADD R75, R75, 0x1, -R2 ;  /* 0x000000014b4be824 */ /* 0x000fe200078e0a02 */
[----:B------:R-:W-:Y:S01]  /*2c00*/  ISETP.GT.U32.AND P6, PT, R2, R73, PT ;  /* 0x000000490200720c */ /* 0x000fe20003fc4070 */
[----:B------:R-:W-:Y:S01]  /*2c10*/  IMAD.HI.U32 R42, R4, R79, RZ ;  /* 0x0000004f042a7227 */ /* 0x000fe200078e00ff */
[----:B------:R-:W-:-:S03]  /*2c20*/  IABS R77, R48 ;  /* 0x00000030004d7213 */ /* 0x000fc60000000000 */
[----:B------:R-:W-:Y:S01]  /*2c30*/  @!P0 IMAD.IADD R65, R65, 0x1, -R2 ;  /* 0x0000000141418824 */ /* 0x000fe200078e0a02 */
[----:B------:R-:W-:Y:S01]  /*2c40*/  ISETP.GT.U32.AND P0, PT, R2, R71, PT ;  /* 0x000000470200720c */ /* 0x000fe20003f04070 */
[----:B------:R-:W-:Y:S02]  /*2c50*/  IMAD.MOV R42, RZ, RZ, -R42 ;  /* 0x000000ffff2a7224 */ /* 0x000fe400078e0a2a */
[----:B------:R-:W-:Y:S02]  /*2c60*/  VIADD R58, R3, 0x20 ;  /* 0x00000020033a7836 */ /* 0x000fe40000000000 */
[----:B------:R-:W-:-:S03]  /*2c70*/  IMAD.HI.U32 R40, R4, R77, RZ ;  /* 0x0000004d04287227 */ /* 0x000fc600078e00ff */
[----:B------:R-:W-:Y:S01]  /*2c80*/  IABS R83, R58 ;  /* 0x0000003a00537213 */ /* 0x000fe20000000000 */
[C---:B------:R-:W-:Y:S02]  /*2c90*/  IMAD R79, R2.reuse, R42, R79 ;  /* 0x0000002a024f7224 */ /* 0x040fe400078e024f */
[----:B------:R-:W-:Y:S02]  /*2ca0*/  IMAD.MOV R40, RZ, RZ, -R40 ;  /* 0x000000ffff287224 */ /* 0x000fe400078e0a28 */
[----:B------:R-:W-:Y:S02]  /*2cb0*/  VIADD R56, R3, 0x24 ;  /* 0x0000002403387836 */ /* 0x000fe40000000000 */
[----:B------:R-:W-:Y:S01]  /*2cc0*/  @!P6 IMAD.IADD R73, R73, 0x1, -R2 ;  /* 0x000000014949e824 */ /* 0x000fe200078e0a02 */
[C---:B------:R-:W-:Y:S01]  /*2cd0*/  ISETP.GT.U32.AND P6, PT, R2.reuse, R79, PT ;  /* 0x0000004f0200720c */ /* 0x040fe20003fc4070 */
[----:B------:R-:W-:Y:S01]  /*2ce0*/  IMAD R77, R2, R40, R77 ;  /* 0x00000028024d7224 */ /* 0x000fe200078e024d */
[----:B------:R-:W-:Y:S01]  /*2cf0*/  IABS R81, R56 ;  /* 0x0000003800517213 */ /* 0x000fe20000000000 */
[----:B------:R-:W-:-:S04]  /*2d00*/  IMAD.HI.U32 R40, R4, R83, RZ ;  /* 0x0000005304287227 */ /* 0x000fc800078e00ff */
[----:B------:R-:W-:Y:S01]  /*2d10*/  @!P0 IMAD.IADD R71, R71, 0x1, -R2 ;  /* 0x0000000147478824 */ /* 0x000fe200078e0a02 */
[----:B------:R-:W-:Y:S01]  /*2d20*/  ISETP.GE.AND P0, PT, R46, RZ, PT ;  /* 0x000000ff2e00720c */ /* 0x000fe20003f06270 */
[----:B------:R-:W-:Y:S02]  /*2d30*/  VIADD R60, R3, 0x1c ;  /* 0x0000001c033c7836 */ /* 0x000fe40000000000 */
[----:B------:R-:W-:Y:S01]  /*2d40*/  IMAD.MOV R42, RZ, RZ, -R40 ;  /* 0x000000ffff2a7224 */ /* 0x000fe200078e0a28 */
[C---:B------:R-:W-:Y:S01]  /*2d50*/  ISETP.GT.U32.AND P3, PT, R2.reuse, R71, PT ;  /* 0x000000470200720c */ /* 0x040fe20003f64070 */
[----:B------:R-:W-:Y:S01]  /*2d60*/  @!P5 IMAD.MOV R63, RZ, RZ, -R63 ;  /* 0x000000ffff3fd224 */ /* 0x000fe200078e0a3f */
[----:B------:R-:W-:Y:S01]  /*2d70*/  ISETP.GT.U32.AND P5, PT, R2, R75, PT ;  /* 0x0000004b0200720c */ /* 0x000fe20003fa4070 */
[----:B------:R-:W-:Y:S01]  /*2d80*/  IMAD.HI.U32 R44, R4, R81, RZ ;  /* 0x00000051042c7227 */ /* 0x000fe200078e00ff */
[----:B------:R-:W-:-:S03]  /*2d90*/  IABS R85, R60 ;  /* 0x0000003c00557213 */ /* 0x000fc60000000000 */
[C---:B------:R-:W-:Y:S02]  /*2da0*/  IMAD R83, R2.reuse, R42, R83 ;  /* 0x0000002a02537224 */ /* 0x040fe400078e0253 */
[----:B------:R-:W-:Y:S02]  /*2db0*/  IMAD.MOV R44, RZ, RZ, -R44 ;  /* 0x000000ffff2c7224 */ /* 0x000fe400078e0a2c */
[----:B------:R-:W-:Y:S01]  /*2dc0*/  @!P6 IMAD.IADD R79, R79, 0x1, -R2 ;  /* 0x000000014f4fe824 */ /* 0x000fe200078e0a02 */
[----:B------:R-:W-:Y:S01]  /*2dd0*/  ISETP.GT.U32.AND P6, PT, R2, R83, PT ;  /* 0x000000530200720c */ /* 0x000fe20003fc4070 */
[----:B------:R-:W-:-:S04]  /*2de0*/  IMAD.HI.U32 R40, R4, R85, RZ ;  /* 0x0000005504287227 */ /* 0x000fc800078e00ff */
[C---:B------:R-:W-:Y:S02]  /*2df0*/  IMAD R81, R2.reuse, R44, R81 ;  /* 0x0000002c02517224 */ /* 0x040fe400078e0251 */
[----:B------:R-:W-:Y:S02]  /*2e00*/  VIADD R62, R3, 0x18 ;  /* 0x00000018033e7836 */ /* 0x000fe40000000000 */
[----:B------:R-:W-:Y:S02]  /*2e10*/  IMAD.MOV R40, RZ, RZ, -R40 ;  /* 0x000000ffff287224 */ /* 0x000fe400078e0a28 */
[--C-:B------:R-:W-:Y:S01]  /*2e20*/  @!P3 IMAD.IADD R71, R71, 0x1, -R2.reuse ;  /* 0x000000014747b824 */ /* 0x100fe200078e0a02 */
[C---:B------:R-:W-:Y:S01]  /*2e30*/  ISETP.GT.U32.AND P3, PT, R2.reuse, R77, PT ;  /* 0x0000004d0200720c */ /* 0x040fe20003f64070 */
[--C-:B------:R-:W-:Y:S01]  /*2e40*/  @!P5 IMAD.IADD R75, R75, 0x1, -R2.reuse ;  /* 0x000000014b4bd824 */ /* 0x100fe200078e0a02 */
[C---:B------:R-:W-:Y:S01]  /*2e50*/  ISETP.GT.U32.AND P5, PT, R2.reuse, R81, PT ;  /* 0x000000510200720c */ /* 0x040fe20003fa4070 */
[----:B------:R-:W-:Y:S01]  /*2e60*/  IMAD R85, R2, R40, R85 ;  /* 0x0000002802557224 */ /* 0x000fe200078e0255 */
[----:B------:R-:W-:Y:S01]  /*2e70*/  IABS R87, R62 ;  /* 0x0000003e00577213 */ /* 0x000fe20000000000 */
[----:B------:R-:W-:-:S02]  /*2e80*/  @!P6 IMAD.IADD R83, R83, 0x1, -R2 ;  /* 0x000000015353e824 */ /* 0x000fc400078e0a02 */
[----:B------:R-:W-:Y:S01]  /*2e90*/  VIADD R64, R3, 0x14 ;  /* 0x0000001403407836 */ /* 0x000fe20000000000 */
[----:B------:R-:W-:Y:S01]  /*2ea0*/  ISETP.GT.U32.AND P6, PT, R2, R85, PT ;  /* 0x000000550200720c */ /* 0x000fe20003fc4070 */
[----:B------:R-:W-:-:S03]  /*2eb0*/  IMAD.HI.U32 R42, R4, R87, RZ ;  /* 0x00000057042a7227 */ /* 0x000fc600078e00ff */
[----:B------:R-:W-:Y:S01]  /*2ec0*/  IABS R89, R64 ;  /* 0x0000004000597213 */ /* 0x000fe20000000000 */
[----:B------:R-:W-:Y:S02]  /*2ed0*/  IMAD.MOV R42, RZ, RZ, -R42 ;  /* 0x000000ffff2a7224 */ /* 0x000fe400078e0a2a */
[--C-:B------:R-:W-:Y:S01]  /*2ee0*/  @!P3 IMAD.IADD R77, R77, 0x1, -R2.reuse ;  /* 0x000000014d4db824 */ /* 0x100fe200078e0a02 */
[----:B------:R-:W-:Y:S01]  /*2ef0*/  ISETP.GE.AND P3, PT, R50, RZ, PT ;  /* 0x000000ff3200720c */ /* 0x000fe20003f66270 */
[----:B------:R-:W-:Y:S01]  /*2f00*/  @!P5 IMAD.IADD R81, R81, 0x1, -R2 ;  /* 0x000000015151d824 */ /* 0x000fe200078e0a02 */
[----:B------:R-:W-:Y:S01]  /*2f10*/  ISETP.GE.AND P5, PT, R52, RZ, PT ;  /* 0x000000ff3400720c */ /* 0x000fe20003fa6270 */
[----:B------:R-:W-:Y:S02]  /*2f20*/  IMAD R87, R2, R42, R87 ;  /* 0x0000002a02577224 */ /* 0x000fe400078e0257 */
[C---:B------:R-:W-:Y:S02]  /*2f30*/  VIADD R50, R3.reuse, 0x10 ;  /* 0x0000001003327836 */ /* 0x040fe40000000000 */
[----:B------:R-:W-:-:S02]  /*2f40*/  VIADD R52, R3, 0xc ;  /* 0x0000000c03347836 */ /* 0x000fc40000000000 */
[----:B------:R-:W-:Y:S01]  /*2f50*/  VIADD R66, R3, 0x8 ;  /* 0x0000000803427836 */ /* 0x000fe20000000000 */
[----:B------:R-:W-:Y:S01]  /*2f60*/  IABS R91, R50 ;  /* 0x00000032005b7213 */ /* 0x000fe20000000000 */
[----:B------:R-:W-:Y:S01]  /*2f70*/  IMAD.HI.U32 R44, R4, R89, RZ ;  /* 0x00000059042c7227 */ /* 0x000fe200078e00ff */
[----:B------:R-:W-:Y:S02]  /*2f80*/  IABS R93, R52 ;  /* 0x00000034005d7213 */ /* 0x000fe40000000000 */
[----:B------:R-:W-:Y:S01]  /*2f90*/  IABS R95, R66 ;  /* 0x00000042005f7213 */ /* 0x000fe20000000000 */
[----:B------:R-:W-:Y:S01]  /*2fa0*/  @!P6 IMAD.IADD R85, R85, 0x1, -R2 ;  /* 0x000000015555e824 */ /* 0x000fe200078e0a02 */
[C---:B------:R-:W-:Y:S01]  /*2fb0*/  ISETP.GT.U32.AND P6, PT, R2.reuse, R87, PT ;  /* 0x000000570200720c */ /* 0x040fe20003fc4070 */
[----:B------:R-:W-:Y:S02]  /*2fc0*/  IMAD.MOV R44, RZ, RZ, -R44 ;  /* 0x000000ffff2c7224 */ /* 0x000fe400078e0a2c */
[----:B------:R-:W-:Y:S01]  /*2fd0*/  @!P2 IMAD.MOV R65, RZ, RZ, -R65 ;  /* 0x000000ffff41a224 */ /* 0x000fe200078e0a41 */
[C---:B------:R-:W-:Y:S01]  /*2fe0*/  ISETP.GT.U32.AND P2, PT, R2.reuse, R77, PT ;  /* 0x0000004d0200720c */ /* 0x040fe20003f44070 */
[----:B------:R-:W-:Y:S01]  /*2ff0*/  @!P1 IMAD.MOV R67, RZ, RZ, -R67 ;  /* 0x000000ffff439224 */ /* 0x000fe200078e0a43 */
[C---:B------:R-:W-:Y:S01]  /*3000*/  ISETP.GT.U32.AND P1, PT, R2.reuse, R79, PT ;  /* 0x0000004f0200720c */ /* 0x040fe20003f24070 */
[----:B------:R-:W-:Y:S01]  /*3010*/  @!P4 IMAD.MOV R69, RZ, RZ, -R69 ;  /* 0x000000ffff45c224 */ /* 0x000fe200078e0a45 */
[C---:B------:R-:W-:Y:S01]  /*3020*/  ISETP.GT.U32.AND P4, PT, R2.reuse, R81, PT ;  /* 0x000000510200720c */ /* 0x040fe20003f84070 */
[----:B------:R-:W-:-:S02]  /*3030*/  IMAD R89, R2, R44, R89 ;  /* 0x0000002c02597224 */ /* 0x000fc400078e0259 */
[----:B------:R-:W-:Y:S02]  /*3040*/  VIADD R68, R3, 0x4 ;  /* 0x0000000403447836 */ /* 0x000fe40000000000 */
[----:B------:R-:W-:-:S03]  /*3050*/  IMAD.HI.U32 R40, R4, R91, RZ ;  /* 0x0000005b04287227 */ /* 0x000fc600078e00ff */
[----:B------:R-:W-:Y:S01]  /*3060*/  IABS R97, R68 ;  /* 0x0000004400617213 */ /* 0x000fe20000000000 */
[----:B------:R-:W-:-:S04]  /*3070*/  IMAD.HI.U32 R42, R4, R93, RZ ;  /* 0x0000005d042a7227 */ /* 0x000fc800078e00ff */
[----:B------:R-:W-:-:S04]  /*3080*/  IMAD.HI.U32 R44, R4, R95, RZ ;  /* 0x0000005f042c7227 */ /* 0x000fc800078e00ff */
[----:B------:R-:W-:Y:S02]  /*3090*/  IMAD.MOV R40, RZ, RZ, -R40 ;  /* 0x000000ffff287224 */ /* 0x000fe400078e0a28 */
[----:B------:R-:W-:Y:S02]  /*30a0*/  IMAD.MOV R42, RZ, RZ, -R42 ;  /* 0x000000ffff2a7224 */ /* 0x000fe400078e0a2a */
[----:B------:R-:W-:Y:S02]  /*30b0*/  IMAD.MOV R44, RZ, RZ, -R44 ;  /* 0x000000ffff2c7224 */ /* 0x000fe400078e0a2c */
[C---:B------:R-:W-:Y:S02]  /*30c0*/  IMAD R91, R2.reuse, R40, R91 ;  /* 0x00000028025b7224 */ /* 0x040fe400078e025b */
[C---:B------:R-:W-:Y:S02]  /*30d0*/  IMAD R93, R2.reuse, R42, R93 ;  /* 0x0000002a025d7224 */ /* 0x040fe400078e025d */
[----:B------:R-:W-:-:S02]  /*30e0*/  IMAD R95, R2, R44, R95 ;  /* 0x0000002c025f7224 */ /* 0x000fc400078e025f */
[----:B------:R-:W-:Y:S01]  /*30f0*/  @!P6 IMAD.IADD R87, R87, 0x1, -R2 ;  /* 0x000000015757e824 */ /* 0x000fe200078e0a02 */
[C---:B------:R-:W-:Y:S01]  /*3100*/  ISETP.GT.U32.AND P6, PT, R2.reuse, R85, PT ;  /* 0x000000550200720c */ /* 0x040fe20003fc4070 */
[----:B------:R-:W-:Y:S01]  /*3110*/  @!P0 IMAD.MOV R71, RZ, RZ, -R71 ;  /* 0x000000ffff478224 */ /* 0x000fe200078e0a47 */
[----:B------:R-:W-:Y:S01]  /*3120*/  ISETP.GT.U32.AND P0, PT, R2, R83, PT ;  /* 0x000000530200720c */ /* 0x000fe20003f04070 */
[----:B------:R-:W-:-:S04]  /*3130*/  IMAD.HI.U32 R46, R4, R97, RZ ;  /* 0x00000061042e7227 */ /* 0x000fc800078e00ff */
[----:B------:R-:W-:-:S04]  /*3140*/  IMAD.HI.U32 R4, R4, R99, RZ ;  /* 0x0000006304047227 */ /* 0x000fc800078e00ff */
[----:B------:R-:W-:Y:S01]  /*3150*/  @!P3 IMAD.MOV R73, RZ, RZ, -R73 ;  /* 0x000000ffff49b224 */ /* 0x000fe200078e0a49 */
[C---:B------:R-:W-:Y:S01]  /*3160*/  ISETP.GT.U32.AND P3, PT, R2.reuse, R87, PT ;  /* 0x000000570200720c */ /* 0x040fe20003f64070 */
[----:B------:R-:W-:Y:S01]  /*3170*/  @!P5 IMAD.MOV R75, RZ, RZ, -R75 ;  /* 0x000000ffff4bd224 */ /* 0x000fe200078e0a4b */
[C---:B------:R-:W-:Y:S01]  /*3180*/  ISETP.GT.U32.AND P5, PT, R2.reuse, R89, PT ;  /* 0x000000590200720c */ /* 0x040fe20003fa4070 */
[--C-:B------:R-:W-:Y:S01]  /*3190*/  @!P2 IMAD.IADD R77, R77, 0x1, -R2.reuse ;  /* 0x000000014d4da824 */ /* 0x100fe200078e0a02 */
[C---:B------:R-:W-:Y:S01]  /*31a0*/  ISETP.GT.U32.AND P2, PT, R2.reuse, R91, PT ;  /* 0x0000005b0200720c */ /* 0x040fe20003f44070 */
[--C-:B------:R-:W-:Y:S01]  /*31b0*/  @!P1 IMAD.IADD R79, R79, 0x1, -R2.reuse ;  /* 0x000000014f4f9824 */ /* 0x100fe200078e0a02 */
[C---:B------:R-:W-:Y:S01]  /*31c0*/  ISETP.GT.U32.AND P1, PT, R2.reuse, R93, PT ;  /* 0x0000005d0200720c */ /* 0x040fe20003f24070 */
[----:B------:R-:W-:Y:S01]  /*31d0*/  @!P4 IMAD.IADD R81, R81, 0x1, -R2 ;  /* 0x000000015151c824 */ /* 0x000fe200078e0a02 */
[----:B------:R-:W-:Y:S01]  /*31e0*/  ISETP.GT.U32.AND P4, PT, R2, R95, PT ;  /* 0x0000005f0200720c */ /* 0x000fe20003f84070 */
[----:B------:R-:W-:-:S02]  /*31f0*/  IMAD.MOV R46, RZ, RZ, -R46 ;  /* 0x000000ffff2e7224 */ /* 0x000fc400078e0a2e */
[----:B------:R-:W-:Y:S02]  /*3200*/  IMAD.MOV R4, RZ, RZ, -R4 ;  /* 0x000000ffff047224 */ /* 0x000fe400078e0a04 */
[C---:B------:R-:W-:Y:S02]  /*3210*/  IMAD R97, R2.reuse, R46, R97 ;  /* 0x0000002e02617224 */ /* 0x040fe400078e0261 */
[C---:B------:R-:W-:Y:S02]  /*3220*/  IMAD R99, R2.reuse, R4, R99 ;  /* 0x0000000402637224 */ /* 0x040fe400078e0263 */
[--C-:B------:R-:W-:Y:S01]  /*3230*/  @!P0 IMAD.IADD R83, R83, 0x1, -R2.reuse ;  /* 0x0000000153538824 */ /* 0x100fe200078e0a02 */
[C---:B------:R-:W-:Y:S01]  /*3240*/  ISETP.GT.U32.AND P0, PT, R2.reuse, R97, PT ;  /* 0x000000610200720c */ /* 0x040fe20003f04070 */
[--C-:B------:R-:W-:Y:S01]  /*3250*/  @!P6 IMAD.IADD R85, R85, 0x1, -R2.reuse ;  /* 0x000000015555e824 */ /* 0x100fe200078e0a02 */
[----:B------:R-:W-:Y:S01]  /*3260*/  ISETP.GT.U32.AND P6, PT, R2, R99, PT ;  /* 0x000000630200720c */ /* 0x000fe20003fc4070 */
[--C-:B------:R-:W-:Y:S01]  /*3270*/  @!P3 IMAD.IADD R87, R87, 0x1, -R2.reuse ;  /* 0x000000015757b824 */ /* 0x100fe200078e0a02 */
[----:B------:R-:W-:Y:S01]  /*3280*/  ISETP.GE.AND P3, PT, R48, RZ, PT ;  /* 0x000000ff3000720c */ /* 0x000fe20003f66270 */
        /* <DEDUP_REMOVED lines=10> */
[----:B------:R-:W-:-:S02]  /*3330*/  @!P6 IMAD.IADD R99, R99, 0x1, -R2 ;  /* 0x000000016363e824 */ /* 0x000fc400078e0a02 */
[----:B------:R-:W-:Y:S01]  /*3340*/  @!P3 IMAD.MOV R77, RZ, RZ, -R77 ;  /* 0x000000ffff4db224 */ /* 0x000fe200078e0a4d */
[C---:B------:R-:W-:Y:S01]  /*3350*/  ISETP.GT.U32.AND P3, PT, R2.reuse, R89, PT ;  /* 0x000000590200720c */ /* 0x040fe20003f64070 */
        /* <DEDUP_REMOVED lines=9> */
[----:B------:R-:W-:-:S02]  /*33f0*/  ISETP.GT.U32.AND P4, PT, R2, R99, PT ;  /* 0x000000630200720c */ /* 0x000fc40003f84070 */
        /* <DEDUP_REMOVED lines=11> */
[----:B------:R-:W-:Y:S01]  /*34b0*/  @!P4 IMAD.IADD R99, R99, 0x1, -R2 ;  /* 0x000000016363c824 */ /* 0x000fe200078e0a02 */
[----:B------:R-:W-:-:S02]  /*34c0*/  ISETP.NE.AND P4, PT, R41, RZ, PT ;  /* 0x000000ff2900720c */ /* 0x000fc40003f85270 */
[----:B------:R-:W-:Y:S01]  /*34d0*/  LOP3.LUT R2, RZ, R41, RZ, 0x33, !PT ;  /* 0x00000029ff027212 */ /* 0x000fe200078e33ff */
[----:B------:R-:W-:Y:S02]  /*34e0*/  @!P0 IMAD.MOV R99, RZ, RZ, -R99 ;  /* 0x000000ffff638224 */ /* 0x000fe400078e0a63 */
[----:B------:R-:W-:Y:S01]  /*34f0*/  @!P5 IMAD.MOV R91, RZ, RZ, -R91 ;  /* 0x000000ffff5bd224 */ /* 0x000fe200078e0a5b */
[C---:B------:R-:W-:Y:S01]  /*3500*/  SEL R47, R2.reuse, R47, !P4 ;  /* 0x0000002f022f7207 */ /* 0x040fe20006000000 */
[----:B------:R-:W-:Y:S01]  /*3510*/  @!P2 IMAD.MOV R93, RZ, RZ, -R93 ;  /* 0x000000ffff5da224 */ /* 0x000fe200078e0a5d */
[C---:B------:R-:W-:Y:S01]  /*3520*/  SEL R55, R2.reuse, R55, !P4 ;  /* 0x0000003702377207 */ /* 0x040fe20006000000 */
[----:B------:R-:W-:Y:S01]  /*3530*/  @!P1 IMAD.MOV R95, RZ, RZ, -R95 ;  /* 0x000000ffff5f9224 */ /* 0x000fe200078e0a5f */
[C---:B------:R-:W-:Y:S01]  /*3540*/  SEL R49, R2.reuse, R49, !P4 ;  /* 0x0000003102317207 */ /* 0x040fe20006000000 */
[----:B------:R-:W-:Y:S01]  /*3550*/  IMAD R47, R47, UR34, RZ ;  /* 0x000000222f2f7c24 */ /* 0x000fe2000f8e02ff */
[C---:B------:R-:W-:Y:S01]  /*3560*/  SEL R53, R2.reuse, R53, !P4 ;  /* 0x0000003502357207 */ /* 0x040fe20006000000 */
[----:B------:R-:W-:Y:S01]  /*3570*/  IMAD R3, R55, UR34, RZ ;  /* 0x0000002237037c24 */ /* 0x000fe2000f8e02ff */
[C---:B------:R-:W-:Y:S01]  /*3580*/  SEL R51, R2.reuse, R51, !P4 ;  /* 0x0000003302337207 */ /* 0x040fe20006000000 */
[----:B------:R-:W-:Y:S01]  /*3590*/  IMAD R49, R49, UR34, RZ ;  /* 0x0000002231317c24 */ /* 0x000fe2000f8e02ff */
[----:B------:R-:W-:Y:S01]  /*35a0*/  IADD3 R4, P5, R47, UR32, RZ ;  /* 0x000000202f047c10 */ /* 0x000fe2000ffbe0ff */
[----:B------:R-:W-:Y:S01]  /*35b0*/  IMAD R53, R53, UR34, RZ ;  /* 0x0000002235357c24 */ /* 0x000fe2000f8e02ff */
[----:B------:R-:W-:Y:S01]  /*35c0*/  SEL R63, R2, R63, !P4 ;  /* 0x0000003f023f7207 */ /* 0x000fe20006000000 */
[----:B------:R-:W-:Y:S01]  /*35d0*/  @!P6 IMAD.MOV R97, RZ, RZ, -R97 ;  /* 0x000000ffff61e224 */ /* 0x000fe200078e0a61 */
[----:B------:R-:W-:Y:S01]  /*35e0*/  R2UR UR6, R4 ;  /* 0x00000000040672ca */ /* 0x000fe200000e0000 */
[----:B------:R-:W-:Y:S01]  /*35f0*/  IMAD R51, R51, UR34, RZ ;  /* 0x0000002233337c24 */ /* 0x000fe2000f8e02ff */
[C---:B------:R-:W-:Y:S01]  /*3600*/  SEL R57, R2.reuse, R57, !P4 ;  /* 0x0000003902397207 */ /* 0x040fe20006000000 */
[----:B------:R-:W-:Y:S01]  /*3610*/  IMAD R63, R63, UR34, RZ ;  /* 0x000000223f3f7c24 */ /* 0x000fe2000f8e02ff */
[----:B------:R-:W-:Y:S01]  /*3620*/  IADD3 R4, P2, R3, UR32, RZ ;  /* 0x0000002003047c10 */ /* 0x000fe2000ff5e0ff */
[----:B------:R-:W-:Y:S01]  /*3630*/  @!P3 IMAD.MOV R89, RZ, RZ, -R89 ;  /* 0x000000ffff59b224 */ /* 0x000fe200078e0a59 */
[----:B------:R-:W-:-:S02]  /*3640*/  SEL R61, R2, R61, !P4 ;  /* 0x0000003d023d7207 */ /* 0x000fc40006000000 */
[C---:B------:R-:W-:Y:S02]  /*3650*/  SEL R67, R2.reuse, R67, !P4 ;  /* 0x0000004302437207 */ /* 0x040fe40006000000 */
[----:B------:R-:W-:Y:S01]  /*3660*/  SEL R69, R2, R69, !P4 ;  /* 0x0000004502457207 */ /* 0x000fe20006000000 */
[----:B------:R-:W-:Y:S01]  /*3670*/  IMAD R61, R61, UR34, RZ ;  /* 0x000000223d3d7c24 */ /* 0x000fe2000f8e02ff */
[----:B------:R-:W-:Y:S01]  /*3680*/  IADD3 R42, P6, R49, UR32, RZ ;  /* 0x00000020312a7c10 */ /* 0x000fe2000ffde0ff */
[----:B------:R-:W-:Y:S01]  /*3690*/  IMAD R67, R67, UR34, RZ ;  /* 0x0000002243437c24 */ /* 0x000fe2000f8e02ff */
[----:B------:R-:W-:Y:S01]  /*36a0*/  IADD3 R40, P1, R53, UR32, RZ ;  /* 0x0000002035287c10 */ /* 0x000fe2000ff3e0ff */
[----:B------:R-:W-:Y:S01]  /*36b0*/  IMAD R69, R69, UR34, RZ ;  /* 0x0000002245457c24 */ /* 0x000fe2000f8e02ff */
[----:B------:R-:W-:Y:S02]  /*36c0*/  SHF.R.S32.HI R56, RZ, 0x1f, R49 ;  /* 0x0000001fff387819 */ /* 0x000fe40000011431 */
[----:B------:R-:W-:Y:S01]  /*36d0*/  R2UR UR10, R4 ;  /* 0x00000000040a72ca */ /* 0x000fe200000e0000 */
[----:B------:R-:W-:Y:S01]  /*36e0*/  IMAD R4, R57, UR34, RZ ;  /* 0x0000002239047c24 */ /* 0x000fe2000f8e02ff */
[----:B------:R-:W-:-:S02]  /*36f0*/  R2UR UR9, R40 ;  /* 0x00000000280972ca */ /* 0x000fc400000e0000 */
[----:B------:R-:W-:Y:S02]  /*3700*/  IADD3.X R56, R56, UR33, RZ, P6, !PT ;  /* 0x0000002138387c10 */ /* 0x000fe4000b7fe4ff */
[----:B------:R-:W-:Y:S02]  /*3710*/  SHF.R.S32.HI R54, RZ, 0x1f, R53 ;  /* 0x0000001fff367819 */ /* 0x000fe40000011435 */
[C---:B------:R-:W-:Y:S02]  /*3720*/  SEL R71, R2.reuse, R71, !P4 ;  /* 0x0000004702477207 */ /* 0x040fe40006000000 */
[C---:B------:R-:W-:Y:S02]  /*3730*/  SEL R75, R2.reuse, R75, !P4 ;  /* 0x0000004b024b7207 */ /* 0x040fe40006000000 */
[----:B------:R-:W-:Y:S01]  /*3740*/  SEL R77, R2, R77, !P4 ;  /* 0x0000004d024d7207 */ /* 0x000fe20006000000 */
[----:B------:R-:W-:Y:S01]  /*3750*/  IMAD R71, R71, UR34, RZ ;  /* 0x0000002247477c24 */ /* 0x000fe2000f8e02ff */
[----:B------:R-:W-:Y:S01]  /*3760*/  IADD3 R41, P0, R51, UR32, RZ ;  /* 0x0000002033297c10 */ /* 0x000fe2000ff1e0ff */
[----:B------:R-:W-:Y:S01]  /*3770*/  IMAD R75, R75, UR34, RZ ;  /* 0x000000224b4b7c24 */ /* 0x000fe2000f8e02ff */
[----:B------:R-:W-:Y:S01]  /*3780*/  SHF.R.S32.HI R57, RZ, 0x1f, R47 ;  /* 0x0000001fff397819 */ /* 0x000fe2000001142f */
[----:B------:R-:W-:Y:S01]  /*3790*/  IMAD R77, R77, UR34, RZ ;  /* 0x000000224d4d7c24 */ /* 0x000fe2000f8e02ff */
[----:B------:R-:W-:-:S02]  /*37a0*/  IADD3 R40, P6, R63, UR32, RZ ;  /* 0x000000203f287c10 */ /* 0x000fc4000ffde0ff */
[----:B------:R-:W-:Y:S02]  /*37b0*/  SHF.R.S32.HI R53, RZ, 0x1f, R3 ;  /* 0x0000001fff357819 */ /* 0x000fe40000011403 */
[C---:B------:R-:W-:Y:S02]  /*37c0*/  SEL R59, R2.reuse, R59, !P4 ;  /* 0x0000003b023b7207 */ /* 0x040fe40006000000 */
[----:B------:R-:W-:Y:S02]  /*37d0*/  SEL R65, R2, R65, !P4 ;  /* 0x0000004102417207 */ /* 0x000fe40006000000 */
[----:B------:R-:W-:Y:S01]  /*37e0*/  R2UR UR8, R41 ;  /* 0x00000000290872ca */ /* 0x000fe200000e0000 */
[----:B------:R-:W-:Y:S01]  /*37f0*/  IMAD R59, R59, UR34, RZ ;  /* 0x000000223b3b7c24 */ /* 0x000fe2000f8e02ff */
[----:B------:R-:W-:Y:S01]  /*3800*/  IADD3 R44, P3, R4, UR32, RZ ;  /* 0x00000020042c7c10 */ /* 0x000fe2000ff7e0ff */
[----:B------:R-:W-:Y:S01]  /*3810*/  IMAD R65, R65, UR34, RZ ;  /* 0x0000002241417c24 */ /* 0x000fe2000f8e02ff */
[----:B------:R-:W-:-:S02]  /*3820*/  IADD3.X R57, R57, UR33, RZ, P5, !PT ;  /* 0x0000002139397c10 */ /* 0x000fc4000affe4ff */
[----:B------:R-:W-:Y:S02]  /*3830*/  R2UR UR14, R40 ;  /* 0x00000000280e72ca */ /* 0x000fe400000e0000 */
[----:B------:R-:W-:Y:S02]  /*3840*/  SHF.R.S32.HI R52, RZ, 0x1f, R4 ;  /* 0x0000001fff347819 */ /* 0x000fe40000011404 */
[----:B------:R-:W-:Y:S02]  /*3850*/  IADD3.X R54, R54, UR33, RZ, P1, !PT ;  /* 0x0000002136367c10 */ /* 0x000fe40008ffe4ff */
[----:B------:R-:W-:Y:S02]  /*3860*/  IADD3.X R53, R53, UR33, RZ, P2, !PT ;  /* 0x0000002135357c10 */ /* 0x000fe400097fe4ff */
[C---:B------:R-:W-:Y:S02]  /*3870*/  SEL R83, R2.reuse, R83, !P4 ;  /* 0x0000005302537207 */ /* 0x040fe40006000000 */
[----:B------:R-:W-:-:S02]  /*3880*/  SEL R85, R2, R85, !P4 ;  /* 0x0000005502557207 */ /* 0x000fc40006000000 */
[----:B------:R-:W-:Y:S01]  /*3890*/  IADD3 R41, P5, R61, UR32, RZ ;  /* 0x000000203d297c10 */ /* 0x000fe2000ffbe0ff */
[----:B------:R-:W-:Y:S01]  /*38a0*/  IMAD R83, R83, UR34, RZ ;  /* 0x0000002253537c24 */ /* 0x000fe2000f8e02ff */
[----:B------:R-:W-:Y:S01]  /*38b0*/  IADD3 R40, P1, R67, UR32, RZ ;  /* 0x0000002043287c10 */ /* 0x000fe2000ff3e0ff */
[----:B------:R-:W-:Y:S01]  /*38c0*/  IMAD R85, R85, UR34, RZ ;  /* 0x0000002255557c24 */ /* 0x000fe2000f8e02ff */
[----:B------:R-:W-:Y:S02]  /*38d0*/  IADD3 R4, P2, R69, UR32, RZ ;  /* 0x0000002045047c10 */ /* 0x000fe4000ff5e0ff */
[----:B------:R-:W-:Y:S02]  /*38e0*/  SHF.R.S32.HI R50, RZ, 0x1f, R61 ;  /* 0x0000001fff327819 */ /* 0x000fe4000001143d */
[----:B------:R-:W-:Y:S02]  /*38f0*/  SHF.R.S32.HI R49, RZ, 0x1f, R63 ;  /* 0x0000001fff317819 */ /* 0x000fe4000001143f */
[----:B------:R-:W-:-:S02]  /*3900*/  CS2R R62, SRZ ;  /* 0x00000000003e7805 */ /* 0x000fc4000001ff00 */
[C---:B------:R-:W-:Y:S02]  /*3910*/  SEL R73, R2.reuse, R73, !P4 ;  /* 0x0000004902497207 */ /* 0x040fe40006000000 */
[----:B------:R-:W-:Y:S02]  /*3920*/  SEL R79, R2, R79, !P4 ;  /* 0x0000004f024f7207 */ /* 0x000fe40006000000 */
[----:B------:R-:W-:Y:S01]  /*3930*/  R2UR UR11, R44 ;  /* 0x000000002c0b72ca */ /* 0x000fe200000e0000 */
[----:B------:R-:W-:Y:S01]  /*3940*/  IMAD R73, R73, UR34, RZ ;  /* 0x0000002249497c24 */ /* 0x000fe2000f8e02ff */
[----:B------:R-:W-:Y:S01]  /*3950*/  SHF.R.S32.HI R55, RZ, 0x1f, R51 ;  /* 0x0000001fff377819 */ /* 0x000fe20000011433 */
[----:B------:R-:W-:Y:S01]  /*3960*/  IMAD R79, R79, UR34, RZ ;  /* 0x000000224f4f7c24 */ /* 0x000fe2000f8e02ff */
[----:B------:R-:W-:Y:S02]  /*3970*/  IADD3.X R52, R52, UR33, RZ, P3, !PT ;  /* 0x0000002134347c10 */ /* 0x000fe40009ffe4ff */
[----:B------:R-:W-:-:S02]  /*3980*/  R2UR UR16, R40 ;  /* 0x00000000281072ca */ /* 0x000fc400000e0000 */
[----:B------:R-:W-:Y:S02]  /*3990*/  R2UR UR17, R4 ;  /* 0x00000000041172ca */ /* 0x000fe400000e0000 */
[----:B------:R-:W-:Y:S02]  /*39a0*/  IADD3.X R50, R50, UR33, RZ, P5, !PT ;  /* 0x0000002132327c10 */ /* 0x000fe4000affe4ff */
[----:B------:R-:W-:Y:S02]  /*39b0*/  IADD3.X R49, R49, UR33, RZ, P6, !PT ;  /* 0x0000002131317c10 */ /* 0x000fe4000b7fe4ff */
[----:B------:R-:W-:Y:S02]  /*39c0*/  IADD3 R3, P3, R71, UR32, RZ ;  /* 0x0000002047037c10 */ /* 0x000fe4000ff7e0ff */
[----:B------:R-:W-:Y:S02]  /*39d0*/  IADD3 R40, P5, R75, UR32, RZ ;  /* 0x000000204b287c10 */ /* 0x000fe4000ffbe0ff */
[----:B------:R-:W-:-:S02]  /*39e0*/  IADD3 R4, P6, R77, UR32, RZ ;  /* 0x000000204d047c10 */ /* 0x000fc4000ffde0ff */
[----:B------:R-:W-:Y:S02]  /*39f0*/  SHF.R.S32.HI R46, RZ, 0x1f, R69 ;  /* 0x0000001fff2e7819 */ /* 0x000fe40000011445 */
[----:B------:R-:W-:Y:S02]  /*3a00*/  CS2R R68, SRZ ;  /* 0x0000000000447805 */ /* 0x000fe4000001ff00 */
[----:B------:R-:W-:Y:S02]  /*3a10*/  SHF.R.S32.HI R44, RZ, 0x1f, R71 ;  /* 0x0000001fff2c7819 */ /* 0x000fe40000011447 */
[----:B------:R-:W-:Y:S02]  /*3a20*/  CS2R R70, SRZ ;  /* 0x0000000000467805 */ /* 0x000fe4000001ff00 */
[C---:B------:R-:W-:Y:S02]  /*3a30*/  SEL R7, R2.reuse, R7, !P4 ;  /* 0x0000000702077207 */ /* 0x040fe40006000000 */
[----:B------:R-:W-:-:S02]  /*3a40*/  SEL R8, R2, R8, !P4 ;  /* 0x0000000802087207 */ /* 0x000fc40006000000 */
[C---:B------:R-:W-:Y:S01]  /*3a50*/  SEL R5, R2.reuse, R5, !P4 ;  /* 0x0000000502057207 */ /* 0x040fe20006000000 */
[----:B------:R-:W-:Y:S01]  /*3a60*/  IMAD R7, R7, UR34, RZ ;  /* 0x0000002207077c24 */ /* 0x000fe2000f8e02ff */
[----:B------:R-:W-:Y:S01]  /*3a70*/  SEL R6, R2, R6, !P4 ;  /* 0x0000000602067207 */ /* 0x000fe20006000000 */
[----:B------:R-:W-:Y:S01]  /*3a80*/  IMAD R8, R8, UR34, RZ ;  /* 0x0000002208087c24 */ /* 0x000fe2000f8e02ff */
        /* <DEDUP_REMOVED lines=8> */
[----:B------:R-:W-:Y:S01]  /*3b10*/  SEL R13, R2, R13, !P4 ;  /* 0x0000000d020d7207 */ /* 0x000fe20006000000 */
[----:B------:R-:W-:Y:S01]  /*3b20*/  IMAD R12, R12, UR34, RZ ;  /* 0x000000220c0c7c24 */ /* 0x000fe2000f8e02ff */
[C---:B------:R-:W-:Y:S01]  /*3b30*/  SEL R15, R2.reuse, R15, !P4 ;  /* 0x0000000f020f7207 */ /* 0x040fe20006000000 */
[----:B------:R-:W-:Y:S01]  /*3b40*/  IMAD R11, R11, UR34, RZ ;  /* 0x000000220b0b7c24 */ /* 0x000fe2000f8e02ff */
[C---:B------:R-:W-:Y:S01]  /*3b50*/  SEL R14, R2.reuse, R14, !P4 ;  /* 0x0000000e020e7207 */ /* 0x040fe20006000000 */
        /* <DEDUP_REMOVED lines=21> */
[----:B------:R-:W-:Y:S01]  /*3cb0*/  SEL R26, R2, R26, !P4 ;  /* 0x0000001a021a7207 */ /* 0x000fe20006000000 */
[----:B------:R-:W-:Y:S01]  /*3cc0*/  IMAD R24, R24, UR34, RZ ;  /* 0x0000002218187c24 */ /* 0x000fe2000f8e02ff */
[C---:B------:R-:W-:Y:S01]  /*3cd0*/  SEL R27, R2.reuse, R27, !P4 ;  /* 0x0000001b021b7207 */ /* 0x040fe20006000000 */
[----:B------:R-:W-:Y:S01]  /*3ce0*/  IMAD R25, R25, UR34, RZ ;  /* 0x0000002219197c24 */ /* 0x000fe2000f8e02ff */
[----:B------:R-:W-:-:S02]  /*3cf0*/  SEL R28, R2, R28, !P4 ;  /* 0x0000001c021c7207 */ /* 0x000fc40006000000 */
[C---:B------:R-:W-:Y:S01]  /*3d00*/  SEL R29, R2.reuse, R29, !P4 ;  /* 0x0000001d021d7207 */ /* 0x040fe20006000000 */
[----:B------:R-:W-:Y:S01]  /*3d10*/  IMAD R27, R27, UR34, RZ ;  /* 0x000000221b1b7c24 */ /* 0x000fe2000f8e02ff */
[C---:B------:R-:W-:Y:S02]  /*3d20*/  SEL R30, R2.reuse, R30, !P4 ;  /* 0x0000001e021e7207 */ /* 0x040fe40006000000 */
[C---:B------:R-:W-:Y:S01]  /*3d30*/  SEL R31, R2.reuse, R31, !P4 ;  /* 0x0000001f021f7207 */ /* 0x040fe20006000000 */
[----:B------:R-:W-:Y:S01]  /*3d40*/  IMAD R29, R29, UR34, RZ ;  /* 0x000000221d1d7c24 */ /* 0x000fe2000f8e02ff */
[C---:B------:R-:W-:Y:S02]  /*3d50*/  SEL R32, R2.reuse, R32, !P4 ;  /* 0x0000002002207207 */ /* 0x040fe40006000000 */
[C---:B------:R-:W-:Y:S02]  /*3d60*/  SEL R33, R2.reuse, R33, !P4 ;  /* 0x0000002102217207 */ /* 0x040fe40006000000 */
[----:B------:R-:W-:-:S02]  /*3d70*/  SEL R34, R2, R34, !P4 ;  /* 0x0000002202227207 */ /* 0x000fc40006000000 */
[C---:B------:R-:W-:Y:S02]  /*3d80*/  SEL R35, R2.reuse, R35, !P4 ;  /* 0x0000002302237207 */ /* 0x040fe40006000000 */
[C---:B------:R-:W-:Y:S02]  /*3d90*/  SEL R36, R2.reuse, R36, !P4 ;  /* 0x0000002402247207 */ /* 0x040fe40006000000 */
[C---:B------:R-:W-:Y:S02]  /*3da0*/  SEL R39, R2.reuse, R39, !P4 ;  /* 0x0000002702277207 */ /* 0x040fe40006000000 */
[C---:B------:R-:W-:Y:S02]  /*3db0*/  SEL R38, R2.reuse, R38, !P4 ;  /* 0x0000002602267207 */ /* 0x040fe40006000000 */
[C---:B------:R-:W-:Y:S02]  /*3dc0*/  SEL R37, R2.reuse, R37, !P4 ;  /* 0x0000002502257207 */ /* 0x040fe40006000000 */
[----:B------:R-:W-:-:S02]  /*3dd0*/  SEL R43, R2, R43, !P4 ;  /* 0x0000002b022b7207 */ /* 0x000fc40006000000 */
[C---:B------:R-:W-:Y:S02]  /*3de0*/  SEL R45, R2.reuse, R45, !P4 ;  /* 0x0000002d022d7207 */ /* 0x040fe40006000000 */
[C---:B------:R-:W-:Y:S02]  /*3df0*/  SEL R81, R2.reuse, R81, !P4 ;  /* 0x0000005102517207 */ /* 0x040fe40006000000 */
[C---:B------:R-:W-:Y:S01]  /*3e00*/  SEL R87, R2.reuse, R87, !P4 ;  /* 0x0000005702577207 */ /* 0x040fe20006000000 */
[----:B------:R-:W-:Y:S01]  /*3e10*/  IMAD R45, R45, UR34, RZ ;  /* 0x000000222d2d7c24 */ /* 0x000fe2000f8e02ff */
        /* <DEDUP_REMOVED lines=12> */
[----:B------:R-:W-:Y:S01]  /*3ee0*/  R2UR UR7, R42 ;  /* 0x000000002a0772ca */ /* 0x000fe200000e0000 */
[----:B------:R-:W-:Y:S01]  /*3ef0*/  IMAD R97, R97, UR34, RZ ;  /* 0x0000002261617c24 */ /* 0x000fe2000f8e02ff */
[----:B------:R-:W-:-:S02]  /*3f00*/  R2UR UR13, R41 ;  /* 0x00000000290d72ca */ /* 0x000fc400000e0000 */
[----:B------:R-:W-:Y:S02]  /*3f10*/  IADD3.X R55, R55, UR33, RZ, P0, !PT ;  /* 0x0000002137377c10 */ /* 0x000fe400087fe4ff */
[----:B------:R-:W-:Y:S02]  /*3f20*/  IADD3 R42, P4, R59, UR32, RZ ;  /* 0x000000203b2a7c10 */ /* 0x000fe4000ff9e0ff */
[----:B------:R-:W-:Y:S02]  /*3f30*/  IADD3 R41, P0, R65, UR32, RZ ;  /* 0x0000002041297c10 */ /* 0x000fe4000ff1e0ff */
[----:B------:R-:W-:Y:S02]  /*3f40*/  SHF.R.S32.HI R51, RZ, 0x1f, R59 ;  /* 0x0000001fff337819 */ /* 0x000fe4000001143b */
[----:B------:R-:W-:Y:S02]  /*3f50*/  SHF.R.S32.HI R48, RZ, 0x1f, R65 ;  /* 0x0000001fff307819 */ /* 0x000fe40000011441 */
[----:B------:R-:W-:-:S02]  /*3f60*/  CS2R R64, SRZ ;  /* 0x0000000000407805 */ /* 0x000fc4000001ff00 */
[----:B------:R-:W-:Y:S02]  /*3f70*/  R2UR UR20, R40 ;  /* 0x00000000281472ca */ /* 0x000fe400000e0000 */
[----:B------:R-:W-:Y:S02]  /*3f80*/  R2UR UR21, R4 ;  /* 0x00000000041572ca */ /* 0x000fe400000e0000 */
[----:B------:R-:W-:Y:S02]  /*3f90*/  IADD3.X R46, R46, UR33, RZ, P2, !PT ;  /* 0x000000212e2e7c10 */ /* 0x000fe400097fe4ff */
[----:B------:R-:W-:Y:S02]  /*3fa0*/  IADD3.X R44, R44, UR33, RZ, P3, !PT ;  /* 0x000000212c2c7c10 */ /* 0x000fe40009ffe4ff */
[----:B------:R-:W-:Y:S02]  /*3fb0*/  IADD3 R40, P2, R83, UR32, RZ ;  /* 0x0000002053287c10 */ /* 0x000fe4000ff5e0ff */
[----:B------:R-:W-:-:S02]  /*3fc0*/  IADD3 R4, P3, R85, UR32, RZ ;  /* 0x0000002055047c10 */ /* 0x000fc4000ff7e0ff */
[----:B------:R-:W-:Y:S02]  /*3fd0*/  R2UR UR12, R42 ;  /* 0x000000002a0c72ca */ /* 0x000fe400000e0000 */
[----:B------:R-:W-:Y:S02]  /*3fe0*/  R2UR UR15, R41 ;  /* 0x00000000290f72ca */ /* 0x000fe400000e0000 */
[----:B------:R-:W-:Y:S02]  /*3ff0*/  R2UR UR18, R3 ;  /* 0x00000000031272ca */ /* 0x000fe400000e0000 */
[----:B------:R-:W-:Y:S02]  /*4000*/  IADD3.X R51, R51, UR33, RZ, P4, !PT ;  /* 0x0000002133337c10 */ /* 0x000fe4000a7fe4ff */
[----:B------:R-:W-:Y:S02]  /*4010*/  IADD3.X R48, R48, UR33, RZ, P0, !PT ;  /* 0x0000002130307c10 */ /* 0x000fe400087fe4ff */
[----:B------:R-:W-:-:S02]  /*4020*/  IADD3 R41, P4, R73, UR32, RZ ;  /* 0x0000002049297c10 */ /* 0x000fc4000ff9e0ff */
[----:B------:R-:W-:Y:S02]  /*4030*/  IADD3 R3, P0, R79, UR32, RZ ;  /* 0x000000204f037c10 */ /* 0x000fe4000ff1e0ff */
[----:B------:R-:W-:Y:S02]  /*4040*/  SHF.R.S32.HI R47, RZ, 0x1f, R67 ;  /* 0x0000001fff2f7819 */ /* 0x000fe40000011443 */
[----:B------:R-:W-:Y:S02]  /*4050*/  CS2R R66, SRZ ;  /* 0x0000000000427805 */ /* 0x000fe4000001ff00 */
[----:B------:R-:W-:Y:S02]  /*4060*/  SHF.R.S32.HI R42, RZ, 0x1f, R73 ;  /* 0x0000001fff2a7819 */ /* 0x000fe40000011449 */
[----:B------:R-:W-:Y:S02]  /*4070*/  CS2R R72, SRZ ;  /* 0x0000000000487805 */ /* 0x000fe4000001ff00 */
[----:B------:R-:W-:-:S02]  /*4080*/  R2UR UR24, R40 ;  /* 0x00000000281872ca */ /* 0x000fc400000e0000 */
[----:B------:R-:W-:Y:S02]  /*4090*/  R2UR UR25, R4 ;  /* 0x00000000041972ca */ /* 0x000fe400000e0000 */
[----:B------:R-:W-:Y:S02]  /*40a0*/  SHF.R.S32.HI R40, RZ, 0x1f, R75 ;  /* 0x0000001fff287819 */ /* 0x000fe4000001144b */
[----:B------:R-:W-:Y:S02]  /*40b0*/  CS2R R74, SRZ ;  /* 0x00000000004a7805 */ /* 0x000fe4000001ff00 */
[----:B------:R-:W-:Y:S02]  /*40c0*/  SHF.R.S32.HI R4, RZ, 0x1f, R77 ;  /* 0x0000001fff047819 */ /* 0x000fe4000001144d */
[----:B------:R-:W-:Y:S02]  /*40d0*/  R2UR UR19, R41 ;  /* 0x00000000291372ca */ /* 0x000fe400000e0000 */
[----:B------:R-:W-:-:S02]  /*40e0*/  R2UR UR22, R3 ;  /* 0x00000000031672ca */ /* 0x000fc400000e0000 */
[----:B------:R-:W-:Y:S02]  /*40f0*/  IADD3.X R47, R47, UR33, RZ, P1, !PT ;  /* 0x000000212f2f7c10 */ /* 0x000fe40008ffe4ff */
[----:B------:R-:W-:Y:S02]  /*4100*/  IADD3.X R42, R42, UR33, RZ, P4, !PT ;  /* 0x000000212a2a7c10 */ /* 0x000fe4000a7fe4ff */
[----:B------:R-:W-:Y:S02]  /*4110*/  IADD3 R41, P1, R81, UR32, RZ ;  /* 0x0000002051297c10 */ /* 0x000fe4000ff3e0ff */
[----:B------:R-:W-:Y:S02]  /*4120*/  IADD3 R3, P4, R87, UR32, RZ ;  /* 0x0000002057037c10 */ /* 0x000fe4000ff9e0ff */
[----:B------:R-:W-:Y:S02]  /*4130*/  IADD3.X R40, R40, UR33, RZ, P5, !PT ;  /* 0x0000002128287c10 */ /* 0x000fe4000affe4ff */
[----:B------:R-:W-:-:S02]  /*4140*/  IADD3.X R4, R4, UR33, RZ, P6, !PT ;  /* 0x0000002104047c10 */ /* 0x000fc4000b7fe4ff */
[----:B------:R-:W-:Y:S02]  /*4150*/  R2UR UR23, R41 ;  /* 0x00000000291772ca */ /* 0x000fe400000e0000 */
[----:B------:R-:W-:Y:S02]  /*4160*/  R2UR UR26, R3 ;  /* 0x00000000031a72ca */ /* 0x000fe400000e0000 */
[----:B------:R-:W-:Y:S02]  /*4170*/  R2UR UR51, R40 ;  /* 0x00000000283372ca */ /* 0x000fe400000e0000 */
[----:B------:R-:W-:Y:S02]  /*4180*/  R2UR UR52, R4 ;  /* 0x00000000043472ca */ /* 0x000fe400000e0000 */
[----:B------:R-:W-:Y:S02]  /*4190*/  SHF.R.S32.HI R3, RZ, 0x1f, R79 ;  /* 0x0000001fff037819 */ /* 0x000fe4000001144f */
[----:B------:R-:W-:-:S02]  /*41a0*/  SHF.R.S32.HI R41, RZ, 0x1f, R81 ;  /* 0x0000001fff297819 */ /* 0x000fc40000011451 */
[----:B------:R-:W-:Y:S02]  /*41b0*/  CS2R R80, SRZ ;  /* 0x0000000000507805 */ /* 0x000fe4000001ff00 */
[----:B------:R-:W-:Y:S02]  /*41c0*/  SHF.R.S32.HI R40, RZ, 0x1f, R83 ;  /* 0x0000001fff287819 */ /* 0x000fe40000011453 */
[----:B------:R-:W-:Y:S02]  /*41d0*/  CS2R R82, SRZ ;  /* 0x0000000000527805 */ /* 0x000fe4000001ff00 */
[----:B------:R-:W-:Y:S02]  /*41e0*/  SHF.R.S32.HI R4, RZ, 0x1f, R85 ;  /* 0x0000001fff047819 */ /* 0x000fe40000011455 */
[----:B------:R-:W-:Y:S02]  /*41f0*/  CS2R R84, SRZ ;  /* 0x0000000000547805 */ /* 0x000fe4000001ff00 */
[----:B------:R-:W-:-:S02]  /*4200*/  IADD3.X R3, R3, UR33, RZ, P0, !PT ;  /* 0x0000002103037c10 */ /* 0x000fc400087fe4ff */
[----:B------:R-:W-:Y:S02]  /*4210*/  IADD3.X R41, R41, UR33, RZ, P1, !PT ;  /* 0x0000002129297c10 */ /* 0x000fe40008ffe4ff */
[----:B------:R-:W-:Y:S02]  /*4220*/  IADD3.X R40, R40, UR33, RZ, P2, !PT ;  /* 0x0000002128287c10 */ /* 0x000fe400097fe4ff */
[----:B------:R-:W-:Y:S02]  /*4230*/  IADD3.X R4, R4, UR33, RZ, P3, !PT ;  /* 0x0000002104047c10 */ /* 0x000fe40009ffe4ff */
[----:B------:R-:W-:Y:S02]  /*4240*/  SHF.R.S32.HI R87, RZ, 0x1f, R87 ;  /* 0x0000001fff577819 */ /* 0x000fe40000011457 */
[----:B------:R-:W-:Y:S02]  /*4250*/  R2UR UR53, R3 ;  /* 0x00000000033572ca */ /* 0x000fe400000e0000 */
[----:B------:R-:W-:-:S02]  /*4260*/  R2UR UR54, R41 ;  /* 0x00000000293672ca */ /* 0x000fc400000e0000 */
[----:B------:R-:W-:Y:S02]  /*4270*/  R2UR UR55, R40 ;  /* 0x00000000283772ca */ /* 0x000fe400000e0000 */
[----:B------:R-:W-:Y:S02]  /*4280*/  R2UR UR56, R4 ;  /* 0x00000000043872ca */ /* 0x000fe400000e0000 */
[----:B------:R-:W-:Y:S02]  /*4290*/  IADD3 R61, P5, R89, UR32, RZ ;  /* 0x00000020593d7c10 */ /* 0x000fe4000ffbe0ff */
[----:B------:R-:W-:Y:S02]  /*42a0*/  IADD3 R60, P6, R91, UR32, RZ ;  /* 0x000000205b3c7c10 */ /* 0x000fe4000ffde0ff */
[----:B------:R-:W-:Y:S02]  /*42b0*/  IADD3 R59, P0, R93, UR32, RZ ;  /* 0x000000205d3b7c10 */ /* 0x000fe4000ff1e0ff */
[----:B------:R-:W-:-:S02]  /*42c0*/  IADD3.X R3, R87, UR33, RZ, P4, !PT ;  /* 0x0000002157037c10 */ /* 0x000fc4000a7fe4ff */
[----:B------:R-:W-:Y:S02]  /*42d0*/  CS2R R86, SRZ ;  /* 0x0000000000567805 */ /* 0x000fe4000001ff00 */
[----:B------:R-:W-:Y:S02]  /*42e0*/  SHF.R.S32.HI R41, RZ, 0x1f, R89 ;  /* 0x0000001fff297819 */ /* 0x000fe40000011459 */
[----:B------:R-:W-:Y:S02]  /*42f0*/  CS2R R88, SRZ ;  /* 0x0000000000587805 */ /* 0x000fe4000001ff00 */
[----:B------:R-:W-:Y:S02]  /*4300*/  SHF.R.S32.HI R40, RZ, 0x1f, R91 ;  /* 0x0000001fff287819 */ /* 0x000fe4000001145b */
[----:B------:R-:W-:Y:S02]  /*4310*/  CS2R R90, SRZ ;  /* 0x00000000005a7805 */ /* 0x000fe4000001ff00 */
[----:B------:R-:W-:-:S02]  /*4320*/  SHF.R.S32.HI R4, RZ, 0x1f, R93 ;  /* 0x0000001fff047819 */ /* 0x000fc4000001145d */
[----:B------:R-:W-:Y:S02]  /*4330*/  CS2R R92, SRZ ;  /* 0x00000000005c7805 */ /* 0x000fe4000001ff00 */
[----:B------:R-:W-:Y:S02]  /*4340*/  R2UR UR57, R3 ;  /* 0x00000000033972ca */ /* 0x000fe400000e0000 */
[----:B------:R-:W-:Y:S02]  /*4350*/  IADD3.X R41, R41, UR33, RZ, P5, !PT ;  /* 0x0000002129297c10 */ /* 0x000fe4000affe4ff */
[----:B------:R-:W-:Y:S02]  /*4360*/  IADD3.X R40, R40, UR33, RZ, P6, !PT ;  /* 0x0000002128287c10 */ /* 0x000fe4000b7fe4ff */
[----:B------:R-:W-:Y:S02]  /*4370*/  IADD3.X R4, R4, UR33, RZ, P0, !PT ;  /* 0x0000002104047c10 */ /* 0x000fe400087fe4ff */
[----:B------:R-:W-:-:S02]  /*4380*/  IADD3 R58, P1, R95, UR32, RZ ;  /* 0x000000205f3a7c10 */ /* 0x000fc4000ff3e0ff */
[----:B------:R-:W-:Y:S02]  /*4390*/  SHF.R.S32.HI R3, RZ, 0x1f, R95 ;  /* 0x0000001fff037819 */ /* 0x000fe4000001145f */
[----:B------:R-:W-:Y:S02]  /*43a0*/  CS2R R94, SRZ ;  /* 0x00000000005e7805 */ /* 0x000fe4000001ff00 */
[----:B------:R-:W-:Y:S02]  /*43b0*/  SHF.R.S32.HI R122, RZ, 0x1f, R7 ;  /* 0x0000001fff7a7819 */ /* 0x000fe40000011407 */
[----:B------:R-:W-:Y:S02]  /*43c0*/  IADD3 R129, P4, R7, UR32, RZ ;  /* 0x0000002007817c10 */ /* 0x000fe4000ff9e0ff */
[----:B------:R-:W-:Y:S02]  /*43d0*/  SHF.R.S32.HI R120, RZ, 0x1f, R8 ;  /* 0x0000001fff787819 */ /* 0x000fe40000011408 */
[----:B------:R-:W-:-:S02]  /*43e0*/  IADD3 R128, P5, R8, UR32, RZ ;  /* 0x0000002008807c10 */ /* 0x000fc4000ffbe0ff */
[----:B------:R-:W-:Y:S02]  /*43f0*/  SHF.R.S32.HI R118, RZ, 0x1f, R5 ;  /* 0x0000001fff767819 */ /* 0x000fe40000011405 */
[----:B------:R-:W-:Y:S02]  /*4400*/  IADD3 R127, P6, R5, UR32, RZ ;  /* 0x00000020057f7c10 */ /* 0x000fe4000ffde0ff */
[----:B------:R-:W-:Y:S02]  /*4410*/  SHF.R.S32.HI R116, RZ, 0x1f, R6 ;  /* 0x0000001fff747819 */ /* 0x000fe40000011406 */
[----:B------:R-:W-:Y:S02]  /*4420*/  IADD3 R126, P0, R6, UR32, RZ ;  /* 0x00000020067e7c10 */ /* 0x000fe4000ff1e0ff */
[----:B------:R-:W-:Y:S02]  /*4430*/  IADD3.X R3, R3, UR33, RZ, P1, !PT ;  /* 0x0000002103037c10 */ /* 0x000fe40008ffe4ff */
[----:B------:R-:W-:-:S02]  /*4440*/  SHF.R.S32.HI R112, RZ, 0x1f, R10 ;  /* 0x0000001fff707819 */ /* 0x000fc4000001140a */
[----:B------:R-:W-:Y:S02]  /*4450*/  IADD3 R124, P2, R10, UR32, RZ ;  /* 0x000000200a7c7c10 */ /* 0x000fe4000ff5e0ff */
[----:B------:R-:W-:Y:S02]  /*4460*/  IADD3.X R122, R122, UR33, RZ, P4, !PT ;  /* 0x000000217a7a7c10 */ /* 0x000fe4000a7fe4ff */
[----:B------:R-:W-:Y:S02]  /*4470*/  IADD3.X R120, R120, UR33, RZ, P5, !PT ;  /* 0x0000002178787c10 */ /* 0x000fe4000affe4ff */
[----:B------:R-:W-:Y:S02]  /*4480*/  IADD3.X R118, R118, UR33, RZ, P6, !PT ;  /* 0x0000002176767c10 */ /* 0x000fe4000b7fe4ff */
[----:B------:R-:W-:Y:S02]  /*4490*/  IADD3.X R116, R116, UR33, RZ, P0, !PT ;  /* 0x0000002174747c10 */ /* 0x000fe400087fe4ff */
[----:B------:R-:W-:-:S02]  /*44a0*/  SHF.R.S32.HI R114, RZ, 0x1f, R9 ;  /* 0x0000001fff727819 */ /* 0x000fc40000011409 */
[----:B------:R-:W-:Y:S02]  /*44b0*/  IADD3 R125, P1, R9, UR32, RZ ;  /* 0x00000020097d7c10 */ /* 0x000fe4000ff3e0ff */
[----:B------:R-:W-:Y:S02]  /*44c0*/  SHF.R.S32.HI R110, RZ, 0x1f, R12 ;  /* 0x0000001fff6e7819 */ /* 0x000fe4000001140c */
[----:B------:R-:W-:Y:S02]  /*44d0*/  IADD3 R123, P3, R12, UR32, RZ ;  /* 0x000000200c7b7c10 */ /* 0x000fe4000ff7e0ff */
[----:B------:R-:W-:Y:S02]  /*44e0*/  SHF.R.S32.HI R108, RZ, 0x1f, R11 ;  /* 0x0000001fff6c7819 */ /* 0x000fe4000001140b */
[----:B------:R-:W-:Y:S02]  /*44f0*/  IADD3 R121, P4, R11, UR32, RZ ;  /* 0x000000200b797c10 */ /* 0x000fe4000ff9e0ff */
[----:B------:R-:W-:-:S02]  /*4500*/  SHF.R.S32.HI R106, RZ, 0x1f, R13 ;  /* 0x0000001fff6a7819 */ /* 0x000fc4000001140d */
[----:B------:R-:W-:Y:S02]  /*4510*/  IADD3 R119, P5, R13, UR32, RZ ;  /* 0x000000200d777c10 */ /* 0x000fe4000ffbe0ff */
[----:B------:R-:W-:Y:S02]  /*4520*/  SHF.R.S32.HI R104, RZ, 0x1f, R15 ;  /* 0x0000001fff687819 */ /* 0x000fe4000001140f */
[----:B------:R-:W-:Y:S02]  /*4530*/  IADD3 R117, P6, R15, UR32, RZ ;  /* 0x000000200f757c10 */ /* 0x000fe4000ffde0ff */
[----:B------:R-:W-:Y:S02]  /*4540*/  SHF.R.S32.HI R102, RZ, 0x1f, R14 ;  /* 0x0000001fff667819 */ /* 0x000fe4000001140e */
[----:B------:R-:W-:Y:S02]  /*4550*/  IADD3 R115, P0, R14, UR32, RZ ;  /* 0x000000200e737c10 */ /* 0x000fe4000ff1e0ff */
[----:B------:R-:W-:Y:S01]  /*4560*/  R2UR UR41, R53 ;  /* 0x00000000352972ca */ /* 0x000fe200000e0000 */
[----:B------:R-:W-:Y:S01]  /*4570*/  IMAD R53, R38, UR34, RZ ;  /* 0x0000002226357c24 */ /* 0x000fe2000f8e02ff */
[----:B------:R-:W-:Y:S01]  /*4580*/  R2UR UR43, R51 ;  /* 0x00000000332b72ca */ /* 0x000fe200000e0000 */
[----:B------:R-:W-:Y:S01]  /*4590*/  IMAD R51, R36, UR34, RZ ;  /* 0x0000002224337c24 */ /* 0x000fe2000f8e02ff */
[----:B------:R-:W-:Y:S01]  /*45a0*/  R2UR UR45, R49 ;  /* 0x00000000312d72ca */ /* 0x000fe200000e0000 */
[----:B------:R-:W-:Y:S01]  /*45b0*/  IMAD R49, R34, UR34, RZ ;  /* 0x0000002222317c24 */ /* 0x000fe2000f8e02ff */
[----:B------:R-:W-:Y:S01]  /*45c0*/  R2UR UR47, R47 ;  /* 0x000000002f2f72ca */ /* 0x000fe200000e0000 */
[----:B------:R-:W-:Y:S01]  /*45d0*/  IMAD R47, R32, UR34, RZ ;  /* 0x00000022202f7c24 */ /* 0x000fe2000f8e02ff */
[----:B------:R-:W-:-:S02]  /*45e0*/  R2UR UR50, R42 ;  /* 0x000000002a3272ca */ /* 0x000fc400000e0000 */
[----:B------:R-:W-:Y:S02]  /*45f0*/  IADD3.X R112, R112, UR33, RZ, P2, !PT ;  /* 0x0000002170707c10 */ /* 0x000fe400097fe4ff */
[----:B------:R-:W-:Y:S02]  /*4600*/  R2UR UR59, R40 ;  /* 0x00000000283b72ca */ /* 0x000fe400000e0000 */
[----:B------:R-:W-:Y:S01]  /*4610*/  R2UR UR60, R4 ;  /* 0x00000000043c72ca */ /* 0x000fe200000e0000 */
[----:B------:R-:W-:Y:S01]  /*4620*/  IMAD R4, R28, UR34, RZ ;  /* 0x000000221c047c24 */ /* 0x000fe2000f8e02ff */
[----:B------:R-:W-:Y:S01]  /*4630*/  R2UR UR61, R3 ;  /* 0x00000000033d72ca */ /* 0x000fe200000e0000 */
[----:B------:R-:W-:Y:S01]  /*4640*/  IMAD R3, R26, UR34, RZ ;  /* 0x000000221a037c24 */ /* 0x000fe2000f8e02ff */
[----:B------:R-:W-:Y:S02]  /*4650*/  IADD3.X R114, R114, UR33, RZ, P1, !PT ;  /* 0x0000002172727c10 */ /* 0x000fe40008ffe4ff */
[----:B------:R-:W-:-:S02]  /*4660*/  SHF.R.S32.HI R42, RZ, 0x1f, R17 ;  /* 0x0000001fff2a7819 */ /* 0x000fc40000011411 */
[----:B------:R-:W-:Y:S02]  /*4670*/  IADD3 R111, P2, R17, UR32, RZ ;  /* 0x00000020116f7c10 */ /* 0x000fe4000ff5e0ff */
[----:B------:R-:W-:Y:S02]  /*4680*/  IADD3.X R110, R110, UR33, RZ, P3, !PT ;  /* 0x000000216e6e7c10 */ /* 0x000fe40009ffe4ff */
[----:B------:R-:W-:Y:S02]  /*4690*/  IADD3.X R108, R108, UR33, RZ, P4, !PT ;  /* 0x000000216c6c7c10 */ /* 0x000fe4000a7fe4ff */
[----:B------:R-:W-:Y:S02]  /*46a0*/  IADD3.X R106, R106, UR33, RZ, P5, !PT ;  /* 0x000000216a6a7c10 */ /* 0x000fe4000affe4ff */
[----:B------:R-:W-:Y:S02]  /*46b0*/  IADD3.X R104, R104, UR33, RZ, P6, !PT ;  /* 0x0000002168687c10 */ /* 0x000fe4000b7fe4ff */
[----:B------:R-:W-:-:S02]  /*46c0*/  IADD3.X R102, R102, UR33, RZ, P0, !PT ;  /* 0x0000002166667c10 */ /* 0x000fc400087fe4ff */
[----:B------:R-:W-:Y:S02]  /*46d0*/  SHF.R.S32.HI R100, RZ, 0x1f, R16 ;  /* 0x0000001fff647819 */ /* 0x000fe40000011410 */
[----:B------:R-:W-:Y:S02]  /*46e0*/  IADD3 R113, P1, R16, UR32, RZ ;  /* 0x0000002010717c10 */ /* 0x000fe4000ff3e0ff */
        /* <DEDUP_REMOVED lines=8> */
[----:B------:R-:W-:Y:S02]  /*4770*/  SHF.R.S32.HI R32, RZ, 0x1f, R21 ;  /* 0x0000001fff207819 */ /* 0x000fe40000011415 */
[----:B------:R-:W-:-:S02]  /*4780*/  IADD3 R101, P0, R21, UR32, RZ ;  /* 0x0000002015657c10 */ /* 0x000fc4000ff1e0ff */
        /* <DEDUP_REMOVED lines=16> */
[----:B------:R-:W-:Y:S02]  /*4890*/  IADD3.X R100, R100, UR33, RZ, P1, !PT ;  /* 0x0000002164647c10 */ /* 0x000fe40008ffe4ff */
[----:B------:R-:W-:Y:S02]  /*48a0*/  SHF.R.S32.HI R28, RZ, 0x1f, R24 ;  /* 0x0000001fff1c7819 */ /* 0x000fe40000011418 */
[----:B------:R-:W-:Y:S02]  /*48b0*/  IADD3 R41, P2, R24, UR32, RZ ;  /* 0x0000002018297c10 */ /* 0x000fe4000ff5e0ff */
[----:B------:R-:W-:Y:S02]  /*48c0*/  IADD3.X R40, R40, UR33, RZ, P3, !PT ;  /* 0x0000002128287c10 */ /* 0x000fe40009ffe4ff */
[----:B------:R-:W-:-:S02]  /*48d0*/  IADD3.X R38, R38, UR33, RZ, P4, !PT ;  /* 0x0000002126267c10 */ /* 0x000fc4000a7fe4ff */
[----:B------:R-:W-:Y:S02]  /*48e0*/  IADD3.X R36, R36, UR33, RZ, P5, !PT ;  /* 0x0000002124247c10 */ /* 0x000fe4000affe4ff */
[----:B------:R-:W-:Y:S02]  /*48f0*/  IADD3.X R34, R34, UR33, RZ, P6, !PT ;  /* 0x0000002122227c10 */ /* 0x000fe4000b7fe4ff */
[----:B------:R-:W-:Y:S02]  /*4900*/  IADD3.X R32, R32, UR33, RZ, P0, !PT ;  /* 0x0000002120207c10 */ /* 0x000fe400087fe4ff */
        /* <DEDUP_REMOVED lines=12> */
[----:B------:R-:W-:Y:S01]  /*49d0*/  R2UR UR38, R56 ;  /* 0x00000000382672ca */ /* 0x000fe200000e0000 */
[----:B------:R-:W-:Y:S01]  /*49e0*/  IMAD R56, R2, UR34, RZ ;  /* 0x0000002202387c24 */ /* 0x000fe2000f8e02ff */
[----:B------:R-:W-:Y:S01]  /*49f0*/  IADD3.X R30, R30, UR33, RZ, P1, !PT ;  /* 0x000000211e1e7c10 */ /* 0x000fe20008ffe4ff */
[----:B------:R-:W-:Y:S01]  /*4a00*/  ULDC.64 UR34, c[0x0][0x210] ;  /* 0x0000840000227ab9 */ /* 0x000fe20000000a00 */
[----:B------:R-:W-:-:S02]  /*4a10*/  IADD3.X R28, R28, UR33, RZ, P2, !PT ;  /* 0x000000211c1c7c10 */ /* 0x000fc400097fe4ff */
[----:B------:R-:W-:Y:S02]  /*4a20*/  IADD3.X R26, R26, UR33, RZ, P3, !PT ;  /* 0x000000211a1a7c10 */ /* 0x000fe40009ffe4ff */
        /* <DEDUP_REMOVED lines=18> */
[----:B------:R-:W-:Y:S02]  /*4b50*/  IADD3.X R16, R16, UR33, RZ, P1, !PT ;  /* 0x0000002110107c10 */ /* 0x000fe40008ffe4ff */
[----:B------:R-:W-:Y:S02]  /*4b60*/  IADD3.X R14, R14, UR33, RZ, P2, !PT ;  /* 0x000000210e0e7c10 */ /* 0x000fe400097fe4ff */
[----:B------:R-:W-:Y:S02]  /*4b70*/  IADD3.X R12, R12, UR33, RZ, P3, !PT ;  /* 0x000000210c0c7c10 */ /* 0x000fe40009ffe4ff */
[----:B------:R-:W-:Y:S02]  /*4b80*/  IADD3.X R10, R10, UR33, RZ, P4, !PT ;  /* 0x000000210a0a7c10 */ /* 0x000fe4000a7fe4ff */
[----:B------:R-:W-:-:S02]  /*4b90*/  IADD3.X R8, R8, UR33, RZ, P5, !PT ;  /* 0x0000002108087c10 */ /* 0x000fc4000affe4ff */
[----:B------:R-:W-:Y:S02]  /*4ba0*/  IADD3.X R7, R7, UR33, RZ, P6, !PT ;  /* 0x0000002107077c10 */ /* 0x000fe4000b7fe4ff */
[----:B------:R-:W-:Y:S02]  /*4bb0*/  IADD3.X R6, R6, UR33, RZ, P0, !PT ;  /* 0x0000002106067c10 */ /* 0x000fe400087fe4ff */
[----:B------:R-:W-:Y:S02]  /*4bc0*/  IADD3 R15, P1, R52, UR32, RZ ;  /* 0x00000020340f7c10 */ /* 0x000fe4000ff3e0ff */
[----:B------:R-:W-:Y:S02]  /*4bd0*/  IADD3 R13, P2, R53, UR32, RZ ;  /* 0x00000020350d7c10 */ /* 0x000fe4000ff5e0ff */
[----:B------:R-:W-:Y:S02]  /*4be0*/  IADD3 R11, P3, R54, UR32, RZ ;  /* 0x00000020360b7c10 */ /* 0x000fe4000ff7e0ff */
[----:B------:R-:W-:-:S02]  /*4bf0*/  IADD3 R9, P4, R55, UR32, RZ ;  /* 0x0000002037097c10 */ /* 0x000fc4000ff9e0ff */
[----:B------:R-:W-:Y:S02]  /*4c00*/  IADD3 R134, P5, R45, UR32, RZ ;  /* 0x000000202d867c10 */ /* 0x000fe4000ffbe0ff */
[----:B------:R-:W-:Y:S02]  /*4c10*/  IADD3 R136, P6, R97, UR32, RZ ;  /* 0x0000002061887c10 */ /* 0x000fe4000ffde0ff */
[----:B------:R-:W-:Y:S01]  /*4c20*/  IADD3 R138, P0, R56, UR32, RZ ;  /* 0x00000020388a7c10 */ /* 0x000fe2000ff1e0ff */
[----:B------:R-:W-:Y:S01]  /*4c30*/  ULDC UR32, c[0x0][0x234] ;  /* 0x00008d0000207ab9 */ /* 0x000fe20000000800 */
[----:B------:R-:W-:Y:S01]  /*4c40*/  R2UR UR29, R59 ;  /* 0x000000003b1d72ca */ /* 0x000fe200000e0000 */
[----:B------:R-:W-:Y:S01]  /*4c50*/  IMAD R132, R0, UR32, RZ ;  /* 0x0000002000847c24 */ /* 0x000fe2000f8e02ff */
[----:B------:R-:W-:Y:S01]  /*4c60*/  R2UR UR36, R58 ;  /* 0x000000003a2472ca */ /* 0x000fe200000e0000 */
[----:B------:R-:W-:Y:S01]  /*4c70*/  USHF.R.S32.HI UR32, URZ, 0x1f, UR5 ;  /* 0x0000001f3f207899 */ /* 0x000fe20008011405 */
[----:B------:R-:W-:-:S02]  /*4c80*/  R2UR UR37, R57 ;  /* 0x00000000392572ca */ /* 0x000fc400000e0000 */
[----:B------:R-:W-:Y:S01]  /*4c90*/  SHF.R.S32.HI R5, RZ, 0x1f, R52 ;  /* 0x0000001fff057819 */ /* 0x000fe20000011434 */
[----:B------:R-:W-:Y:S01]  /*4ca0*/  ULEA.HI UR5, UR32, UR5, URZ, 0x6 ;  /* 0x0000000520057291 */ /* 0x000fe2000f8f303f */
[----:B------:R-:W-:Y:S02]  /*4cb0*/  SHF.R.S32.HI R3, RZ, 0x1f, R53 ;  /* 0x0000001fff037819 */ /* 0x000fe40000011435 */
[----:B------:R-:W-:Y:S01]  /*4cc0*/  SHF.R.S32.HI R2, RZ, 0x1f, R54 ;  /* 0x0000001fff027819 */ /* 0x000fe20000011436 */
[----:B------:R-:W-:Y:S01]  /*4cd0*/  USHF.R.S32.HI UR5, URZ, 0x6, UR5 ;  /* 0x000000063f057899 */ /* 0x000fe20008011405 */
[----:B------:R-:W-:Y:S02]  /*4ce0*/  SHF.R.S32.HI R0, RZ, 0x1f, R55 ;  /* 0x0000001fff007819 */ /* 0x000fe40000011437 */
[----:B------:R-:W-:Y:S02]  /*4cf0*/  SHF.R.S32.HI R45, RZ, 0x1f, R45 ;  /* 0x0000001fff2d7819 */ /* 0x000fe4000001142d */
[----:B------:R-:W-:-:S02]  /*4d00*/  SHF.R.S32.HI R97, RZ, 0x1f, R97 ;  /* 0x0000001fff617819 */ /* 0x000fc40000011461 */
[----:B------:R-:W-:Y:S02]  /*4d10*/  SHF.R.S32.HI R56, RZ, 0x1f, R56 ;  /* 0x0000001fff387819 */ /* 0x000fe40000011438 */
[----:B------:R-:W-:Y:S02]  /*4d20*/  IADD3.X R5, R5, UR33, RZ, P1, !PT ;  /* 0x0000002105057c10 */ /* 0x000fe40008ffe4ff */
[----:B------:R-:W-:Y:S01]  /*4d30*/  IADD3 R4, P1, R132, UR34, RZ ;  /* 0x0000002284047c10 */ /* 0x000fe2000ff3e0ff */
[----:B------:R-:W-:Y:S01]  /*4d40*/  ULDC UR34, c[0x0][0x23c] ;  /* 0x00008f0000227ab9 */ /* 0x000fe20000000800 */
[----:B------:R-:W-:Y:S01]  /*4d50*/  R2UR UR27, R61 ;  /* 0x000000003d1b72ca */ /* 0x000fe200000e0000 */
[----:B------:R-:W-:Y:S01]  /*4d60*/  IMAD R142, R142, UR34, RZ ;  /* 0x000000228e8e7c24 */ /* 0x000fe2000f8e02ff */
[----:B------:R-:W-:Y:S02]  /*4d70*/  R2UR UR28, R60 ;  /* 0x000000003c1c72ca */ /* 0x000fe400000e0000 */
[----:B------:R-:W-:-:S02]  /*4d80*/  CS2R R60, SRZ ;  /* 0x00000000003c7805 */ /* 0x000fc4000001ff00 */
[----:B------:R-:W-:Y:S01]  /*4d90*/  IADD3.X R3, R3, UR33, RZ, P2, !PT ;  /* 0x0000002103037c10 */ /* 0x000fe200097fe4ff */
[----:B------:R-:W-:Y:S01]  /*4da0*/  USHF.L.U32 UR32, UR34, 0x6, URZ ;  /* 0x0000000622207899 */ /* 0x000fe2000800063f */
[----:B------:R-:W-:Y:S02]  /*4db0*/  IADD3.X R2, R2, UR33, RZ, P3, !PT ;  /* 0x0000002102027c10 */ /* 0x000fe40009ffe4ff */
[----:B------:R-:W-:Y:S02]  /*4dc0*/  IADD3.X R0, R0, UR33, RZ, P4, !PT ;  /* 0x0000002100007c10 */ /* 0x000fe4000a7fe4ff */
[----:B------:R-:W-:Y:S02]  /*4dd0*/  IADD3.X R133, R45, UR33, RZ, P5, !PT ;  /* 0x000000212d857c10 */ /* 0x000fe4000affe4ff */
[----:B------:R-:W-:Y:S02]  /*4de0*/  IADD3.X R135, R97, UR33, RZ, P6, !PT ;  /* 0x0000002161877c10 */ /* 0x000fe4000b7fe4ff */
[----:B------:R-:W-:Y:S01]  /*4df0*/  IADD3.X R137, R56, UR33, RZ, P0, !PT ;  /* 0x0000002138897c10 */ /* 0x000fe200087fe4ff */
[----:B------:R-:W-:Y:S01]  /*4e00*/  ULDC UR33, c[0x0][0x238] ;  /* 0x00008e0000217ab9 */ /* 0x000fe20000000800 */
[----:B------:R-:W-:Y:S01]  /*4e10*/  LEA.HI.X.SX32 R132, R132, UR35, 0x1, P1 ;  /* 0x0000002384847c11 */ /* 0x000fe200088f0eff */
[----:B------:R-:W-:Y:S01]  /*4e20*/  IMAD R161, R161, UR33, RZ ;  /* 0x00000021a1a17c24 */ /* 0x000fe2000f8e02ff */
[----:B------:R-:W-:-:S02]  /*4e30*/  USHF.L.U32 UR35, UR33, 0x6, URZ ;  /* 0x0000000621237899 */ /* 0x000fc4000800063f */
[----:B------:R-:W-:Y:S02]  /*4e40*/  IMAD R159, R159, UR33, RZ ;  /* 0x000000219f9f7c24 */ /* 0x000fe4000f8e02ff */
[----:B------:R-:W-:Y:S02]  /*4e50*/  IMAD R157, R157, UR33, RZ ;  /* 0x000000219d9d7c24 */ /* 0x000fe4000f8e02ff */
[----:B------:R-:W-:Y:S02]  /*4e60*/  IMAD R155, R155, UR33, RZ ;  /* 0x000000219b9b7c24 */ /* 0x000fe4000f8e02ff */
[----:B------:R-:W-:Y:S02]  /*4e70*/  IMAD R153, R153, UR33, RZ ;  /* 0x0000002199997c24 */ /* 0x000fe4000f8e02ff */
[----:B------:R-:W-:Y:S02]  /*4e80*/  IMAD R149, R149, UR33, RZ ;  /* 0x0000002195957c24 */ /* 0x000fe4000f8e02ff */
[----:B------:R-:W-:-:S02]  /*4e90*/  IMAD R143, R143, UR33, RZ ;  /* 0x000000218f8f7c24 */ /* 0x000fc4000f8e02ff */
[----:B------:R-:W-:Y:S01]  /*4ea0*/  IMAD R139, R139, UR33, RZ ;  /* 0x000000218b8b7c24 */ /* 0x000fe2000f8e02ff */
[----:B------:R-:W-:-:S06]  /*4eb0*/  ULDC UR33, c[0x0][0x230] ;  /* 0x00008c0000217ab9 */ /* 0x000fcc0000000800 */
.L_x_1:
[----:B------:R-:W0:Y:S01]  /*4ec0*/  S2R R250, SR_TID.X ;  /* 0x0000000000fa7919 */ /* 0x000e220000002100 */
[C---:B------:R-:W-:Y:S02]  /*4ed0*/  IADD3 R46, P2, R139.reuse, R4, RZ ;  /* 0x000000048b2e7210 */ /* 0x040fe40007f5e0ff */
[----:B------:R-:W-:Y:S02]  /*4ee0*/  PRMT R57, RZ, 0x7610, R57 ;  /* 0x00007610ff397816 */ /* 0x000fe40000000039 */
[----:B------:R-:W-:Y:S02]  /*4ef0*/  LEA.HI.X.SX32 R47, R139, R132, 0x1, P2 ;  /* 0x000000848b2f7211 */ /* 0x000fe400010f0eff */
[----:B0-----:R-:W-:-:S04]  /*4f00*/  SHF.R.U32.HI R50, RZ, 0x5, R250 ;  /* 0x00000005ff327819 */ /* 0x001fc800000116fa */
[----:B------:R-:W-:-:S04]  /*4f10*/  SGXT.U32 R50, R50, 0x3 ;  /* 0x000000033232781a */ /* 0x000fc80000000000 */
[C---:B------:R-:W-:Y:S02]  /*4f20*/  LOP3.LUT R44, R50.reuse, 0x8, RZ, 0xfc, !PT ;  /* 0x00000008322c7812 */ /* 0x040fe400078efcff */
[----:B------:R-:W-:Y:S02]  /*4f30*/  LOP3.LUT R45, R50, 0x10, RZ, 0xfc, !PT ;  /* 0x00000010322d7812 */ /* 0x000fe400078efcff */
[----:B------:R-:W-:Y:S02]  /*4f40*/  ISETP.GE.AND P4, PT, R44, UR33, PT ;  /* 0x000000212c007c0c */ /* 0x000fe4000bf86270 */
[C---:B------:R-:W-:Y:S02]  /*4f50*/  LOP3.LUT R44, R50.reuse, 0x18, RZ, 0xfc, !PT ;  /* 0x00000018322c7812 */ /* 0x040fe400078efcff */
[----:B------:R-:W-:Y:S02]  /*4f60*/  ISETP.GE.AND P6, PT, R50, UR33, PT ;  /* 0x0000002132007c0c */ /* 0x000fe4000bfc6270 */
[----:B------:R-:W-:-:S02]  /*4f70*/  ISETP.GE.AND P0, PT, R44, UR33, PT ;  /* 0x000000212c007c0c */ /* 0x000fc4000bf06270 */
[C---:B------:R-:W-:Y:S02]  /*4f80*/  LOP3.LUT R44, R50.reuse, 0x20, RZ, 0xfc, !PT ;  /* 0x00000020322c7812 */ /* 0x040fe400078efcff */
[----:B------:R-:W-:Y:S02]  /*4f90*/  ISETP.GE.AND P1, PT, R45, UR33, PT ;  /* 0x000000212d007c0c */ /* 0x000fe4000bf26270 */
[----:B------:R-:W-:Y:S01]  /*4fa0*/  LOP3.LUT R45, R50, 0x28, RZ, 0xfc, !PT ;  /* 0x00000028322d7812 */ /* 0x000fe200078efcff */
[----:B------:R0:W2:Y:S01]  /*4fb0*/  @!P4 LDG.E.U8 R57, desc[UR30][R46.64] ;  /* 0x0000001e2e39c981 */ /* 0x0000a2000c1e1100 */
[----:B------:R-:W-:Y:S02]  /*4fc0*/  ISETP.GE.AND P2, PT, R44, UR33, PT ;  /* 0x000000212c007c0c */ /* 0x000fe4000bf46270 */
[-C--:B------:R-:W-:Y:S02]  /*4fd0*/  IADD3 R44, P5, R161, R4.reuse, RZ ;  /* 0x00000004a12c7210 */ /* 0x080fe40007fbe0ff */
[----:B------:R-:W-:-:S02]  /*4fe0*/  IADD3 R48, P4, R143, R4, RZ ;  /* 0x000000048f307210 */ /* 0x000fc40007f9e0ff */
[C---:B------:R-:W-:Y:S02]  /*4ff0*/  LOP3.LUT R51, R50.reuse, 0x30, RZ, 0xfc, !PT ;  /* 0x0000003032337812 */ /* 0x040fe400078efcff */
[----:B------:R-:W-:Y:S02]  /*5000*/  ISETP.GE.AND P3, PT, R45, UR33, PT ;  /* 0x000000212d007c0c */ /* 0x000fe4000bf66270 */
[----:B------:R-:W-:Y:S02]  /*5010*/  PRMT R56, RZ, 0x7610, R56 ;  /* 0x00007610ff387816 */ /* 0x000fe40000000038 */
[-C--:B------:R-:W-:Y:S02]  /*5020*/  LEA.HI.X.SX32 R45, R161, R132.reuse, 0x1, P5 ;  /* 0x00000084a12d7211 */ /* 0x080fe400028f0eff */
[----:B------:R-:W-:Y:S02]  /*5030*/  LEA.HI.X.SX32 R49, R143, R132, 0x1, P4 ;  /* 0x000000848f317211 */ /* 0x000fe400020f0eff */
[----:B------:R-:W-:Y:S01]  /*5040*/  ISETP.GE.AND P4, PT, R51, UR33, PT ;  /* 0x0000002133007c0c */ /* 0x000fe2000bf86270 */
[----:B------:R1:W3:Y:S01]  /*5050*/  @!P6 LDG.E.U8 R56, desc[UR30][R44.64] ;  /* 0x0000001e2c38e981 */ /* 0x0002e2000c1e1100 */
[----:B------:R-:W-:-:S02]  /*5060*/  LOP3.LUT R51, R50, 0x38, RZ, 0xfc, !PT ;  /* 0x0000003832337812 */ /* 0x000fc400078efcff */
[----:B------:R-:W-:Y:S02]  /*5070*/  IADD3 R50, P5, R153, R4, RZ ;  /* 0x0000000499327210 */ /* 0x000fe40007fbe0ff */
[----:B------:R-:W-:Y:S02]  /*5080*/  ISETP.GE.AND P6, PT, R51, UR33, PT ;  /* 0x0000002133007c0c */ /* 0x000fe4000bfc6270 */
[----:B------:R-:W-:Y:S02]  /*5090*/  LEA.HI.X.SX32 R51, R153, R132, 0x1, P5 ;  /* 0x0000008499337211 */ /* 0x000fe400028f0eff */
[----:B------:R-:W-:Y:S02]  /*50a0*/  IADD3 R52, P5, R157, R4, RZ ;  /* 0x000000049d347210 */ /* 0x000fe40007fbe0ff */
[----:B------:R-:W-:Y:S02]  /*50b0*/  PRMT R58, RZ, 0x7610, R58 ;  /* 0x00007610ff3a7816 */ /* 0x000fe4000000003a */
[----:B------:R-:W-:-:S02]  /*50c0*/  PRMT R76, RZ, 0x7610, R76 ;  /* 0x00007610ff4c7816 */ /* 0x000fc4000000004c */
[----:B------:R-:W-:Y:S02]  /*50d0*/  PRMT R78, RZ, 0x7610, R78 ;  /* 0x00007610ff4e7816 */ /* 0x000fe4000000004e */
[----:B------:R-:W-:Y:S01]  /*50e0*/  LEA.HI.X.SX32 R53, R157, R132, 0x1, P5 ;  /* 0x000000849d357211 */ /* 0x000fe200028f0eff */
[----:B------:R4:W5:Y:S01]  /*50f0*/  @!P1 LDG.E.U8 R58, desc[UR30][R48.64] ;  /* 0x0000001e303a9981 */ /* 0x000962000c1e1100 */
[----:B------:R-:W-:-:S03]  /*5100*/  IADD3 R54, P1, R159, R4, RZ ;  /* 0x000000049f367210 */ /* 0x000fc60007f3e0ff */
[----:B------:R-:W2:Y:S01]  /*5110*/  @!P2 LDG.E.U8 R76, desc[UR30][R50.64] ;  /* 0x0000001e324ca981 */ /* 0x000ea2000c1e1100 */
[----:B0-----:R-:W-:-:S03]  /*5120*/  IADD3 R46, P2, R155, R4, RZ ;  /* 0x000000049b2e7210 */ /* 0x001fc60007f5e0ff */
[----:B------:R0:W2:Y:S01]  /*5130*/  @!P4 LDG.E.U8 R78, desc[UR30][R52.64] ;  /* 0x0000001e344ec981 */ /* 0x0000a2000c1e1100 */
[C---:B-1----:R-:W-:Y:S02]  /*5140*/  IADD3 R44, P4, R149.reuse, R4, RZ ;  /* 0x00000004952c7210 */ /* 0x042fe40007f9e0ff */
[----:B------:R-:W-:Y:S02]  /*5150*/  PRMT R59, RZ, 0x7610, R59 ;  /* 0x00007610ff3b7816 */ /* 0x000fe4000000003b */
[----:B------:R-:W-:Y:S02]  /*5160*/  PRMT R77, RZ, 0x7610, R77 ;  /* 0x00007610ff4d7816 */ /* 0x000fe4000000004d */
[----:B------:R-:W-:Y:S02]  /*5170*/  PRMT R79, RZ, 0x7610, R79 ;  /* 0x00007610ff4f7816 */ /* 0x000fe4000000004f */
[-C--:B------:R-:W-:Y:S02]  /*5180*/  LEA.HI.X.SX32 R45, R149, R132.reuse, 0x1, P4 ;  /* 0x00000084952d7211 */ /* 0x080fe400020f0eff */
[----:B------:R-:W-:-:S02]  /*5190*/  LEA.HI.X.SX32 R47, R155, R132, 0x1, P2 ;  /* 0x000000849b2f7211 */ /* 0x000fc400010f0eff */
[----:B------:R-:W-:Y:S01]  /*51a0*/  LEA.HI.X.SX32 R55, R159, R132, 0x1, P1 ;  /* 0x000000849f377211 */ /* 0x000fe200008f0eff */
[----:B------:R-:W2:Y:S04]  /*51b0*/  @!P0 LDG.E.U8 R59, desc[UR30][R44.64] ;  /* 0x0000001e2c3b8981 */ /* 0x000ea8000c1e1100 */
[----:B------:R1:W2:Y:S04]  /*51c0*/  @!P3 LDG.E.U8 R77, desc[UR30][R46.64] ;  /* 0x0000001e2e4db981 */ /* 0x0002a8000c1e1100 */
[----:B------:R1:W2:Y:S01]  /*51d0*/  @!P6 LDG.E.U8 R79, desc[UR30][R54.64] ;  /* 0x0000001e364fe981 */ /* 0x0002a2000c1e1100 */
[----:B------:R-:W-:-:S04]  /*51e0*/  SHF.R.S32.HI R144, RZ, 0x7, R250 ;  /* 0x00000007ff907819 */ /* 0x000fc800000114fa */
[----:B------:R-:W-:-:S04]  /*51f0*/  SGXT R144, R144, 0x1 ;  /* 0x000000019090781a */ /* 0x000fc80000000200 */
[----:B----4-:R-:W-:-:S04]  /*5200*/  LOP3.LUT R49, R144, 0x88, RZ, 0xc0, !PT ;  /* 0x0000008890317812 */ /* 0x010fc800078ec0ff */
[----:B0-----:R-:W-:Y:S01]  /*5210*/  LOP3.LUT R53, R49, 0x7f, R250, 0x78, !PT ;  /* 0x0000007f31357812 */ /* 0x001fe200078e78fa */
[----:B------:R-:W-:Y:S03]  /*5220*/  BAR.SYNC.DEFER_BLOCKING 0x0 ;  /* 0x0000000000007b1d */ /* 0x000fe60000010000 */
[----:B-1----:R-:W-:Y:S02]  /*5230*/  LOP3.LUT R46, R53, 0x10, RZ, 0x3c, !PT ;  /* 0x00000010352e7812 */ /* 0x002fe400078e3cff */
[----:B------:R-:W-:Y:S02]  /*5240*/  LOP3.LUT R48, R250, 0x3f, RZ, 0xc0, !PT ;  /* 0x0000003ffa307812 */ /* 0x000fe400078ec0ff */
[----:B------:R-:W-:Y:S02]  /*5250*/  SHF.R.S32.HI R145, RZ, 0x1f, R142 ;  /* 0x0000001fff917819 */ /* 0x000fe4000001148e */
[----:B------:R-:W-:-:S02]  /*5260*/  ISETP.GE.AND P0, PT, R48, UR33, PT ;  /* 0x0000002130007c0c */ /* 0x000fc4000bf06270 */
[C---:B------:R-:W-:Y:S02]  /*5270*/  IADD3 R48, P1, R142.reuse, R138, RZ ;  /* 0x0000008a8e307210 */ /* 0x040fe40007f3e0ff */
[C---:B------:R-:W-:Y:S02]  /*5280*/  IADD3 R50, P3, R142.reuse, R136, RZ ;  /* 0x000000888e327210 */ /* 0x040fe40007f7e0ff */
[C---:B------:R-:W-:Y:S01]  /*5290*/  IADD3 R52, P2, R142.reuse, UR36, RZ ;  /* 0x000000248e347c10 */ /* 0x040fe2000ff5e0ff */
[C---:B------:R-:W-:Y:S01]  /*52a0*/  IMAD.X R49, R145.reuse, 0x1, R137, P1 ;  /* 0x0000000191317824 */ /* 0x040fe200008e0689 */
[----:B------:R-:W-:Y:S01]  /*52b0*/  IADD3 R54, P1, R142, UR29, RZ ;  /* 0x0000001d8e367c10 */ /* 0x000fe2000ff3e0ff */
[C---:B------:R-:W-:Y:S01]  /*52c0*/  IMAD.X R51, R145.reuse, 0x1, R135, P3 ;  /* 0x0000000191337824 */ /* 0x040fe200018e0687 */
[----:B------:R-:W-:Y:S02]  /*52d0*/  PRMT R198, RZ, 0x7610, R198 ;  /* 0x00007610ffc67816 */ /* 0x000fe400000000c6 */
[----:B------:R-:W-:-:S02]  /*52e0*/  IADD3.X R55, R145, UR60, RZ, P1, !PT ;  /* 0x0000003c91377c10 */ /* 0x000fc40008ffe4ff */
[----:B------:R-:W-:Y:S02]  /*52f0*/  PRMT R249, RZ, 0x7610, R249 ;  /* 0x00007610fff97816 */ /* 0x000fe400000000f9 */
[----:B------:R-:W-:Y:S02]  /*5300*/  PRMT R45, RZ, 0x7610, R45 ;  /* 0x00007610ff2d7816 */ /* 0x000fe4000000002d */
[----:B------:R-:W-:Y:S02]  /*5310*/  PRMT R252, RZ, 0x7610, R252 ;  /* 0x00007610fffc7816 */ /* 0x000fe400000000fc */
[----:B------:R-:W-:Y:S02]  /*5320*/  PRMT R44, RZ, 0x7610, R44 ;  /* 0x00007610ff2c7816 */ /* 0x000fe4000000002c */
[----:B------:R-:W-:Y:S02]  /*5330*/  PRMT R251, RZ, 0x7610, R251 ;  /* 0x00007610fffb7816 */ /* 0x000fe400000000fb */
[----:B------:R-:W-:-:S02]  /*5340*/  PRMT R47, RZ, 0x7610, R47 ;  /* 0x00007610ff2f7816 */ /* 0x000fc4000000002f */
        /* <DEDUP_REMOVED lines=38> */
[----:B------:R-:W-:Y:S01]  /*55b0*/  PRMT R243, RZ, 0x7610, R243 ;  /* 0x00007610fff37816 */ /* 0x000fe200000000f3 */
[----:B---3--:R-:W-:Y:S04]  /*55c0*/  STS.U8 [R53+UR4], R56 ;  /* 0x0000003835007988 */ /* 0x008fe80008000004 */
[----:B-----5:R-:W-:Y:S04]  /*55d0*/  STS.U8 [R53+UR4+0x200], R58 ;  /* 0x0002003a35007988 */ /* 0x020fe80008000004 */
[----:B--2---:R-:W-:Y:S04]  /*55e0*/  STS.U8 [R53+UR4+0x400], R76 ;  /* 0x0004004c35007988 */ /* 0x004fe80008000004 */
[----:B------:R0:W-:Y:S04]  /*55f0*/  STS.U8 [R53+UR4+0x600], R78 ;  /* 0x0006004e35007988 */ /* 0x0001e80008000004 */
[----:B------:R-:W-:Y:S04]  /*5600*/  STS.U8 [R46+UR4+0x100], R57 ;  /* 0x000100392e007988 */ /* 0x000fe80008000004 */
[----:B------:R-:W-:Y:S04]  /*5610*/  STS.U8 [R46+UR4+0x300], R59 ;  /* 0x0003003b2e007988 */ /* 0x000fe80008000004 */
[----:B------:R-:W-:Y:S04]  /*5620*/  STS.U8 [R46+UR4+0x500], R77 ;  /* 0x0005004d2e007988 */ /* 0x000fe80008000004 */
[----:B------:R1:W-:Y:S01]  /*5630*/  STS.U8 [R46+UR4+0x700], R79 ;  /* 0x0007004f2e007988 */ /* 0x0003e20008000004 */
[----:B------:R-:W-:Y:S01]  /*5640*/  BAR.SYNC.DEFER_BLOCKING 0x0 ;  /* 0x0000000000007b1d */ /* 0x000fe20000010000 */
[----:B0-----:R-:W-:-:S02]  /*5650*/  IADD3.X R53, R145, UR61, RZ, P2, !PT ;  /* 0x0000003d91357c10 */ /* 0x001fc400097fe4ff */
[C---:B------:R-:W-:Y:S02]  /*5660*/  IADD3 R56, P3, R142.reuse, UR28, RZ ;  /* 0x0000001c8e387c10 */ /* 0x040fe4000ff7e0ff */
[----:B-1----:R-:W-:Y:S02]  /*5670*/  PRMT R46, RZ, 0x7610, R46 ;  /* 0x00007610ff2e7816 */ /* 0x002fe4000000002e */
[C---:B------:R-:W-:Y:S02]  /*5680*/  IADD3 R58, P2, R142.reuse, UR27, RZ ;  /* 0x0000001b8e3a7c10 */ /* 0x040fe4000ff5e0ff */
[----:B------:R-:W-:Y:S02]  /*5690*/  IADD3 R76, P1, R142, UR26, RZ ;  /* 0x0000001a8e4c7c10 */ /* 0x000fe4000ff3e0ff */
[C---:B------:R-:W-:Y:S02]  /*56a0*/  IADD3.X R57, R145.reuse, UR59, RZ, P3, !PT ;  /* 0x0000003b91397c10 */ /* 0x040fe40009ffe4ff */
[----:B------:R-:W-:-:S02]  /*56b0*/  IADD3.X R59, R145, UR58, RZ, P2, !PT ;  /* 0x0000003a913b7c10 */ /* 0x000fc400097fe4ff */
[C---:B------:R-:W-:Y:S02]  /*56c0*/  IADD3.X R77, R145.reuse, UR57, RZ, P1, !PT ;  /* 0x00000039914d7c10 */ /* 0x040fe40008ffe4ff */
[C---:B------:R-:W-:Y:S02]  /*56d0*/  IADD3 R78, P2, R142.reuse, UR24, RZ ;  /* 0x000000188e4e7c10 */ /* 0x040fe4000ff5e0ff */
[----:B------:R-:W-:Y:S01]  /*56e0*/  IADD3 R96, P1, R142, UR23, RZ ;  /* 0x000000178e607c10 */ /* 0x000fe2000ff3e0ff */
[----:B------:R0:W2:Y:S01]  /*56f0*/  @!P0 LDG.E.U8 R46, desc[UR30][R54.64] ;  /* 0x0000001e362e8981 */ /* 0x0000a2000c1e1100 */
[----:B------:R-:W-:-:S03]  /*5700*/  IADD3.X R79, R145, UR55, RZ, P2, !PT ;  /* 0x00000037914f7c10 */ /* 0x000fc600097fe4ff */
[----:B------:R1:W3:Y:S01]  /*5710*/  @!P0 LDG.E.U8 R198, desc[UR30][R48.64] ;  /* 0x0000001e30c68981 */ /* 0x0002e2000c1e1100 */
[----:B------:R-:W-:-:S03]  /*5720*/  IADD3.X R97, R145, UR54, RZ, P1, !PT ;  /* 0x0000003691617c10 */ /* 0x000fc60008ffe4ff */
[----:B------:R4:W5:Y:S01]  /*5730*/  @!P0 LDG.E.U8 R249, desc[UR30][R56.64] ;  /* 0x0000001e38f98981 */ /* 0x000962000c1e1100 */
[----:B0-----:R-:W-:-:S03]  /*5740*/  IADD3 R54, P3, R142, UR25, RZ ;  /* 0x000000198e367c10 */ /* 0x001fc6000ff7e0ff */
[----:B------:R0:W2:Y:S01]  /*5750*/  @!P0 LDG.E.U8 R45, desc[UR30][R58.64] ;  /* 0x0000001e3a2d8981 */ /* 0x0000a2000c1e1100 */
[----:B-1----:R-:W-:-:S03]  /*5760*/  PRMT R48, RZ, 0x7610, R48 ;  /* 0x00007610ff307816 */ /* 0x002fc60000000030 */
[----:B------:R1:W2:Y:S01]  /*5770*/  @!P0 LDG.E.U8 R252, desc[UR30][R76.64] ;  /* 0x0000001e4cfc8981 */ /* 0x0002a2000c1e1100 */
[C---:B------:R-:W-:Y:S02]  /*5780*/  IADD3.X R55, R145.reuse, UR56, RZ, P3, !PT ;  /* 0x0000003891377c10 */ /* 0x040fe40009ffe4ff */
[C---:B----4-:R-:W-:Y:S01]  /*5790*/  IADD3 R56, P2, R142.reuse, UR21, RZ ;  /* 0x000000158e387c10 */ /* 0x050fe2000ff5e0ff */
[----:B------:R4:W2:Y:S01]  /*57a0*/  @!P0 LDG.E.U8 R44, desc[UR30][R50.64] ;  /* 0x0000001e322c8981 */ /* 0x0008a2000c1e1100 */
[C---:B0-----:R-:W-:Y:S02]  /*57b0*/  IADD3 R58, P1, R142.reuse, UR20, RZ ;  /* 0x000000148e3a7c10 */ /* 0x041fe4000ff3e0ff */
[----:B------:R-:W-:Y:S01]  /*57c0*/  PRMT R49, RZ, 0x7610, R49 ;  /* 0x00007610ff317816 */ /* 0x000fe20000000031 */
[----:B------:R0:W2:Y:S01]  /*57d0*/  @!P0 LDG.E.U8 R48, desc[UR30][R78.64] ;  /* 0x0000001e4e308981 */ /* 0x0000a2000c1e1100 */
[----:B-1----:R-:W-:Y:S02]  /*57e0*/  IADD3 R76, P3, R142, UR22, RZ ;  /* 0x000000168e4c7c10 */ /* 0x002fe4000ff7e0ff */
[----:B------:R-:W-:Y:S01]  /*57f0*/  IADD3.X R57, R145, UR52, RZ, P2, !PT ;  /* 0x0000003491397c10 */ /* 0x000fe200097fe4ff */
[----:B------:R1:W2:Y:S01]  /*5800*/  @!P0 LDG.E.U8 R251, desc[UR30][R52.64] ;  /* 0x0000001e34fb8981 */ /* 0x0002a2000c1e1100 */
[----:B----4-:R-:W-:-:S02]  /*5810*/  PRMT R50, RZ, 0x7610, R50 ;  /* 0x00007610ff327816 */ /* 0x010fc40000000032 */
[C---:B------:R-:W-:Y:S01]  /*5820*/  IADD3.X R77, R145.reuse, UR53, RZ, P3, !PT ;  /* 0x00000035914d7c10 */ /* 0x040fe20009ffe4ff */
[----:B------:R4:W2:Y:S01]  /*5830*/  @!P0 LDG.E.U8 R47, desc[UR30][R54.64] ;  /* 0x0000001e362f8981 */ /* 0x0008a2000c1e1100 */
[----:B------:R-:W-:Y:S02]  /*5840*/  IADD3.X R59, R145, UR51, RZ, P1, !PT ;  /* 0x00000033913b7c10 */ /* 0x000fe40008ffe4ff */
[C---:B------:R-:W-:Y:S01]  /*5850*/  IADD3 R146, P3, R142.reuse, UR19, RZ ;  /* 0x000000138e927c10 */ /* 0x040fe2000ff7e0ff */
[----:B------:R4:W2:Y:S01]  /*5860*/  @!P0 LDG.E.U8 R49, desc[UR30][R96.64] ;  /* 0x0000001e60318981 */ /* 0x0008a2000c1e1100 */
[C---:B------:R-:W-:Y:S02]  /*5870*/  IADD3 R98, P2, R142.reuse, UR18, RZ ;  /* 0x000000128e627c10 */ /* 0x040fe4000ff5e0ff */
[----:B0-----:R-:W-:Y:S01]  /*5880*/  IADD3 R78, P1, R142, UR17, RZ ;  /* 0x000000118e4e7c10 */ /* 0x001fe2000ff3e0ff */
[----:B------:R0:W2:Y:S01]  /*5890*/  @!P0 LDG.E.U8 R50, desc[UR30][R76.64] ;  /* 0x0000001e4c328981 */ /* 0x0000a2000c1e1100 */
[----:B------:R-:W-:-:S02]  /*58a0*/  PRMT R51, RZ, 0x7610, R51 ;  /* 0x00007610ff337816 */ /* 0x000fc40000000033 */
[----:B-1----:R-:W-:Y:S02]  /*58b0*/  PRMT R52, RZ, 0x7610, R52 ;  /* 0x00007610ff347816 */ /* 0x002fe40000000034 */
[----:B------:R-:W-:Y:S02]  /*58c0*/  PRMT R53, RZ, 0x7610, R53 ;  /* 0x00007610ff357816 */ /* 0x000fe40000000035 */
[----:B----4-:R-:W-:Y:S01]  /*58d0*/  PRMT R55, RZ, 0x7610, R55 ;  /* 0x00007610ff377816 */ /* 0x010fe20000000037 */
[----:B------:R1:W4:Y:S01]  /*58e0*/  @!P0 LDG.E.U8 R51, desc[UR30][R56.64] ;  /* 0x0000001e38338981 */ /* 0x000322000c1e1100 */
[C---:B------:R-:W-:Y:S02]  /*58f0*/  IADD3.X R147, R145.reuse, UR50, RZ, P3, !PT ;  /* 0x0000003291937c10 */ /* 0x040fe40009ffe4ff */
[----:B------:R-:W-:Y:S01]  /*5900*/  PRMT R54, RZ, 0x7610, R54 ;  /* 0x00007610ff367816 */ /* 0x000fe20000000036 */
[----:B------:R1:W4:Y:S01]  /*5910*/  @!P0 LDG.E.U8 R52, desc[UR30][R58.64] ;  /* 0x0000001e3a348981 */ /* 0x000322000c1e1100 */
[----:B------:R-:W-:-:S02]  /*5920*/  IADD3.X R99, R145, UR49, RZ, P2, !PT ;  /* 0x0000003191637c10 */ /* 0x000fc400097fe4ff */
[----:B------:R-:W-:Y:S01]  /*5930*/  IADD3.X R79, R145, UR48, RZ, P1, !PT ;  /* 0x00000030914f7c10 */ /* 0x000fe20008ffe4ff */
[----:B------:R1:W4:Y:S01]  /*5940*/  @!P0 LDG.E.U8 R53, desc[UR30][R146.64] ;  /* 0x0000001e92358981 */ /* 0x000322000c1e1100 */
[C---:B------:R-:W-:Y:S02]  /*5950*/  IADD3 R140, P3, R142.reuse, UR16, RZ ;  /* 0x000000108e8c7c10 */ /* 0x040fe4000ff7e0ff */
[C---:B------:R-:W-:Y:S01]  /*5960*/  IADD3 R96, P2, R142.reuse, UR15, RZ ;  /* 0x0000000f8e607c10 */ /* 0x040fe2000ff5e0ff */
[----:B------:R1:W4:Y:S01]  /*5970*/  @!P0 LDG.E.U8 R55, desc[UR30][R78.64] ;  /* 0x0000001e4e378981 */ /* 0x000322000c1e1100 */
[----:B0-----:R-:W-:Y:S02]  /*5980*/  IADD3 R76, P1, R142, UR14, RZ ;  /* 0x0000000e8e4c7c10 */ /* 0x001fe4000ff3e0ff */
[----:B-1----:R-:W-:Y:S01]  /*5990*/  PRMT R57, RZ, 0x7610, R57 ;  /* 0x00007610ff397816 */ /* 0x002fe20000000039 */
[----:B------:R0:W4:Y:S01]  /*59a0*/  @!P0 LDG.E.U8 R54, desc[UR30][R98.64] ;  /* 0x0000001e62368981 */ /* 0x000122000c1e1100 */
[----:B------:R-:W-:-:S02]  /*59b0*/  PRMT R58, RZ, 0x7610, R58 ;  /* 0x00007610ff3a7816 */ /* 0x000fc4000000003a */
[----:B------:R-:W-:Y:S02]  /*59c0*/  PRMT R56, RZ, 0x7610, R56 ;  /* 0x00007610ff387816 */ /* 0x000fe40000000038 */
[C---:B------:R-:W-:Y:S02]  /*59d0*/  IADD3.X R141, R145.reuse, UR47, RZ, P3, !PT ;  /* 0x0000002f918d7c10 */ /* 0x040fe40009ffe4ff */
[C---:B------:R-:W-:Y:S02]  /*59e0*/  IADD3.X R97, R145.reuse, UR46, RZ, P2, !PT ;  /* 0x0000002e91617c10 */ /* 0x040fe400097fe4ff */
[----:B------:R-:W-:Y:S01]  /*59f0*/  IADD3.X R77, R145, UR45, RZ, P1, !PT ;  /* 0x0000002d914d7c10 */ /* 0x000fe20008ffe4ff */
[----:B------:R1:W4:Y:S01]  /*5a00*/  @!P0 LDG.E.U8 R56, desc[UR30][R140.64] ;  /* 0x0000001e8c388981 */ /* 0x000322000c1e1100 */
[C---:B------:R-:W-:Y:S02]  /*5a10*/  IADD3 R146, P3, R142.reuse, UR13, RZ ;  /* 0x0000000d8e927c10 */ /* 0x040fe4000ff7e0ff */
[C---:B------:R-:W-:Y:S01]  /*5a20*/  IADD3 R78, P1, R142.reuse, UR11, RZ ;  /* 0x0000000b8e4e7c10 */ /* 0x040fe2000ff3e0ff */
[----:B------:R1:W4:Y:S01]  /*5a30*/  @!P0 LDG.E.U8 R57, desc[UR30][R96.64] ;  /* 0x0000001e60398981 */ /* 0x000322000c1e1100 */
[----:B0-----:R-:W-:-:S02]  /*5a40*/  IADD3 R98, P2, R142, UR12, RZ ;  /* 0x0000000c8e627c10 */ /* 0x001fc4000ff5e0ff */
[C---:B------:R-:W-:Y:S01]  /*5a50*/  IADD3.X R147, R145.reuse, UR44, RZ, P3, !PT ;  /* 0x0000002c91937c10 */ /* 0x040fe20009ffe4ff */
[----:B------:R0:W4:Y:S01]  /*5a60*/  @!P0 LDG.E.U8 R58, desc[UR30][R76.64] ;  /* 0x0000001e4c3a8981 */ /* 0x000122000c1e1100 */
[C---:B------:R-:W-:Y:S02]  /*5a70*/  IADD3.X R79, R145.reuse, UR42, RZ, P1, !PT ;  /* 0x0000002a914f7c10 */ /* 0x040fe40008ffe4ff */
[C---:B------:R-:W-:Y:S02]  /*5a80*/  IADD3.X R99, R145.reuse, UR43, RZ, P2, !PT ;  /* 0x0000002b91637c10 */ /* 0x040fe400097fe4ff */
[C---:B-1----:R-:W-:Y:S01]  /*5a90*/  IADD3 R140, P2, R142.reuse, UR9, RZ ;  /* 0x000000098e8c7c10 */ /* 0x042fe2000ff5e0ff */
[----:B------:R1:W4:Y:S01]  /*5aa0*/  @!P0 LDG.E.U8 R202, desc[UR30][R78.64] ;  /* 0x0000001e4eca8981 */ /* 0x000322000c1e1100 */
[C---:B------:R-:W-:Y:S02]  /*5ab0*/  IADD3 R96, P1, R142.reuse, UR8, RZ ;  /* 0x000000088e607c10 */ /* 0x040fe4000ff3e0ff */
[----:B0-----:R-:W-:Y:S01]  /*5ac0*/  IADD3 R76, P3, R142, UR10, RZ ;  /* 0x0000000a8e4c7c10 */ /* 0x001fe2000ff7e0ff */
[----:B------:R0:W4:Y:S01]  /*5ad0*/  @!P0 LDG.E.U8 R200, desc[UR30][R98.64] ;  /* 0x0000001e62c88981 */ /* 0x000122000c1e1100 */
[----:B------:R-:W-:-:S02]  /*5ae0*/  IADD3.X R97, R145, UR39, RZ, P1, !PT ;  /* 0x0000002791617c10 */ /* 0x000fc40008ffe4ff */
[C---:B------:R-:W-:Y:S02]  /*5af0*/  IADD3.X R77, R145.reuse, UR41, RZ, P3, !PT ;  /* 0x00000029914d7c10 */ /* 0x040fe40009ffe4ff */
[C---:B------:R-:W-:Y:S01]  /*5b00*/  IADD3.X R141, R145.reuse, UR40, RZ, P2, !PT ;  /* 0x00000028918d7c10 */ /* 0x040fe200097fe4ff */
[C---:B-1----:R-:W-:Y:S01]  /*5b10*/  VIADD R78, R142.reuse, UR7 ;  /* 0x000000078e4e7c36 */ /* 0x042fe20008000000 */
[C---:B------:R-:W-:Y:S01]  /*5b20*/  IADD3 RZ, P1, R142.reuse, R134, RZ ;  /* 0x000000868eff7210 */ /* 0x040fe20007f3e0ff */
[----:B------:R1:W4:Y:S01]  /*5b30*/  @!P0 LDG.E.U8 R204, desc[UR30][R76.64] ;  /* 0x0000001e4ccc8981 */ /* 0x000322000c1e1100 */
[C---:B------:R-:W-:Y:S02]  /*5b40*/  IADD3 RZ, P2, R142.reuse, UR6, RZ ;  /* 0x000000068eff7c10 */ /* 0x040fe4000ff5e0ff */
[----:B------:R-:W-:Y:S01]  /*5b50*/  IADD3 RZ, P3, R142, UR7, RZ ;  /* 0x000000078eff7c10 */ /* 0x000fe2000ff7e0ff */
[----:B------:R-:W4:Y:S01]  /*5b60*/  @!P0 LDG.E.U8 R206, desc[UR30][R140.64] ;  /* 0x0000001e8cce8981 */ /* 0x000f22000c1e1100 */
[----:B0-----:R-:W-:-:S02]  /*5b70*/  IADD3.X R99, R145, UR37, RZ, P2, !PT ;  /* 0x0000002591637c10 */ /* 0x001fc400097fe4ff */
[C---:B------:R-:W-:Y:S01]  /*5b80*/  IADD3.X R79, R145.reuse, UR38, RZ, P3, !PT ;  /* 0x00000026914f7c10 */ /* 0x040fe20009ffe4ff */
[----:B------:R0:W4:Y:S01]  /*5b90*/  @!P0 LDG.E.U8 R208, desc[UR30][R96.64] ;  /* 0x0000001e60d08981 */ /* 0x000122000c1e1100 */
[C---:B------:R-:W-:Y:S01]  /*5ba0*/  IADD3 RZ, P2, R142.reuse, R11, RZ ;  /* 0x0000000b8eff7210 */ /* 0x040fe20007f5e0ff */
[C---:B-1----:R-:W-:Y:S01]  /*5bb0*/  IMAD.X R77, R145.reuse, 0x1, R133, P1 ;  /* 0x00000001914d7824 */ /* 0x042fe200008e0685 */
[C---:B------:R-:W-:Y:S01]  /*5bc0*/  IADD3 RZ, P1, R142.reuse, R13, RZ ;  /* 0x0000000d8eff7210 */ /* 0x040fe20007f3e0ff */
[----:B------:R1:W4:Y:S01]  /*5bd0*/  @!P0 LDG.E.U8 R210, desc[UR30][R78.64] ;  /* 0x0000001e4ed28981 */ /* 0x000322000c1e1100 */
[C---:B------:R-:W-:Y:S01]  /*5be0*/  IADD3 RZ, P3, R142.reuse, R9, RZ ;  /* 0x000000098eff7210 */ /* 0x040fe20007f7e0ff */
[C---:B------:R-:W-:Y:S02]  /*5bf0*/  VIADD R98, R142.reuse, UR6 ;  /* 0x000000068e627c36 */ /* 0x040fe40008000000 */
[C---:B------:R-:W-:Y:S02]  /*5c00*/  IMAD.IADD R76, R142.reuse, 0x1, R134 ;  /* 0x000000018e4c7824 */ /* 0x040fe400078e0286 */
[C---:B0-----:R-:W-:Y:S01]  /*5c10*/  IMAD.IADD R96, R142.reuse, 0x1, R9 ;  /* 0x000000018e607824 */ /* 0x041fe200078e0209 */
[----:B------:R0:W3:Y:S01]  /*5c20*/  @!P0 LDG.E.U8 R211, desc[UR30][R98.64] ;  /* 0x0000001e62d38981 */ /* 0x0000e2000c1e1100 */
[C---:B------:R-:W-:Y:S01]  /*5c30*/  IMAD.X R97, R145.reuse, 0x1, R0, P3 ;  /* 0x0000000191617824 */ /* 0x040fe200018e0600 */
[C---:B------:R-:W-:Y:S01]  /*5c40*/  IADD3 RZ, P3, R142.reuse, R15, RZ ;  /* 0x0000000f8eff7210 */ /* 0x040fe20007f7e0ff */
[C---:B------:R-:W-:Y:S01]  /*5c50*/  IMAD.X R141, R145.reuse, 0x1, R2, P2 ;  /* 0x00000001918d7824 */ /* 0x040fe200010e0602 */
[C---:B------:R-:W-:Y:S01]  /*5c60*/  IADD3 RZ, P2, R142.reuse, R17, RZ ;  /* 0x000000118eff7210 */ /* 0x040fe20007f5e0ff */
[----:B-1----:R-:W-:Y:S01]  /*5c70*/  IMAD.X R79, R145, 0x1, R3, P1 ;  /* 0x00000001914f7824 */ /* 0x002fe200008e0603 */
[C---:B------:R-:W-:Y:S01]  /*5c80*/  IADD3 RZ, P1, R142.reuse, R19, RZ ;  /* 0x000000138eff7210 */ /* 0x040fe20007f3e0ff */
[----:B------:R1:W4:Y:S01]  /*5c90*/  @!P0 LDG.E.U8 R212, desc[UR30][R76.64] ;  /* 0x0000001e4cd48981 */ /* 0x000322000c1e1100 */
[----:B------:R-:W-:-:S02]  /*5ca0*/  IMAD.IADD R140, R142, 0x1, R11 ;  /* 0x000000018e8c7824 */ /* 0x000fc400078e020b */
[C---:B------:R-:W-:Y:S01]  /*5cb0*/  IMAD.IADD R78, R142.reuse, 0x1, R13 ;  /* 0x000000018e4e7824 */ /* 0x040fe200078e020d */
[----:B------:R1:W4:Y:S01]  /*5cc0*/  @!P0 LDG.E.U8 R213, desc[UR30][R96.64] ;  /* 0x0000001e60d58981 */ /* 0x000322000c1e1100 */
[C---:B0-----:R-:W-:Y:S01]  /*5cd0*/  IMAD.X R99, R145.reuse, 0x1, R6, P2 ;  /* 0x0000000191637824 */ /* 0x041fe200010e0606 */
[C---:B------:R-:W-:Y:S01]  /*5ce0*/  IADD3 RZ, P2, R142.reuse, R23, RZ ;  /* 0x000000178eff7210 */ /* 0x040fe20007f5e0ff */
[C---:B------:R-:W-:Y:S01]  /*5cf0*/  IMAD.IADD R98, R142.reuse, 0x1, R17 ;  /* 0x000000018e627824 */ /* 0x040fe200078e0211 */
[----:B------:R0:W4:Y:S01]  /*5d00*/  @!P0 LDG.E.U8 R214, desc[UR30][R140.64] ;  /* 0x0000001e8cd68981 */ /* 0x000122000c1e1100 */
[C---:B-1----:R-:W-:Y:S02]  /*5d10*/  IMAD.IADD R76, R142.reuse, 0x1, R15 ;  /* 0x000000018e4c7824 */ /* 0x042fe400078e020f */
[C---:B------:R-:W-:Y:S01]  /*5d20*/  IMAD.X R77, R145.reuse, 0x1, R5, P3 ;  /* 0x00000001914d7824 */ /* 0x040fe200018e0605 */
[C---:B------:R-:W-:Y:S01]  /*5d30*/  IADD3 RZ, P3, R142.reuse, R21, RZ ;  /* 0x000000158eff7210 */ /* 0x040fe20007f7e0ff */
[----:B------:R-:W-:Y:S01]  /*5d40*/  IMAD.X R97, R145, 0x1, R7, P1 ;  /* 0x0000000191617824 */ /* 0x000fe200008e0607 */
[C---:B------:R-:W-:Y:S01]  /*5d50*/  IADD3 RZ, P1, R142.reuse, R25, RZ ;  /* 0x000000198eff7210 */ /* 0x040fe20007f3e0ff */
[----:B------:R1:W4:Y:S01]  /*5d60*/  @!P0 LDG.E.U8 R215, desc[UR30][R78.64] ;  /* 0x0000001e4ed78981 */ /* 0x000322000c1e1100 */
[----:B------:R-:W-:-:S02]  /*5d70*/  IMAD.IADD R96, R142, 0x1, R19 ;  /* 0x000000018e607824 */ /* 0x000fc400078e0213 */
[C---:B0-----:R-:W-:Y:S01]  /*5d80*/  IMAD.X R141, R145.reuse, 0x1, R10, P2 ;  /* 0x00000001918d7824 */ /* 0x041fe200010e060a */
[----:B------:R0:W4:Y:S01]  /*5d90*/  @!P0 LDG.E.U8 R216, desc[UR30][R76.64] ;  /* 0x0000001e4cd88981 */ /* 0x000122000c1e1100 */
[C---:B------:R-:W-:Y:S01]  /*5da0*/  IADD3 RZ, P2, R142.reuse, R29, RZ ;  /* 0x0000001d8eff7210 */ /* 0x040fe20007f5e0ff */
[C---:B------:R-:W-:Y:S02]  /*5db0*/  IMAD.IADD R140, R142.reuse, 0x1, R23 ;  /* 0x000000018e8c7824 */ /* 0x040fe400078e0217 */
[----:B------:R0:W4:Y:S01]  /*5dc0*/  @!P0 LDG.E.U8 R217, desc[UR30][R98.64] ;  /* 0x0000001e62d98981 */ /* 0x000122000c1e1100 */
[C---:B-1----:R-:W-:Y:S02]  /*5dd0*/  IMAD.IADD R78, R142.reuse, 0x1, R21 ;  /* 0x000000018e4e7824 */ /* 0x042fe400078e0215 */
[C---:B------:R-:W-:Y:S01]  /*5de0*/  IMAD.X R79, R145.reuse, 0x1, R8, P3 ;  /* 0x00000001914f7824 */ /* 0x040fe200018e0608 */
[C---:B------:R-:W-:Y:S01]  /*5df0*/  IADD3 RZ, P3, R142.reuse, R27, RZ ;  /* 0x0000001b8eff7210 */ /* 0x040fe20007f7e0ff */
[----:B0-----:R-:W-:Y:S01]  /*5e00*/  IMAD.X R77, R145, 0x1, R12, P1 ;  /* 0x00000001914d7824 */ /* 0x001fe200008e060c */
[C---:B------:R-:W-:Y:S01]  /*5e10*/  IADD3 RZ, P1, R142.reuse, R31, RZ ;  /* 0x0000001f8eff7210 */ /* 0x040fe20007f3e0ff */
[----:B------:R0:W4:Y:S01]  /*5e20*/  @!P0 LDG.E.U8 R218, desc[UR30][R96.64] ;  /* 0x0000001e60da8981 */ /* 0x000122000c1e1100 */
[----:B------:R-:W-:-:S02]  /*5e30*/  IMAD.IADD R76, R142, 0x1, R25 ;  /* 0x000000018e4c7824 */ /* 0x000fc400078e0219 */
[C---:B------:R-:W-:Y:S01]  /*5e40*/  IMAD.X R99, R145.reuse, 0x1, R16, P2 ;  /* 0x0000000191637824 */ /* 0x040fe200010e0610 */
[----:B------:R1:W4:Y:S01]  /*5e50*/  @!P0 LDG.E.U8 R219, desc[UR30][R78.64] ;  /* 0x0000001e4edb8981 */ /* 0x000322000c1e1100 */
[C---:B------:R-:W-:Y:S01]  /*5e60*/  IADD3 RZ, P2, R142.reuse, R35, RZ ;  /* 0x000000238eff7210 */ /* 0x040fe20007f5e0ff */
[C---:B------:R-:W-:Y:S02]  /*5e70*/  IMAD.IADD R98, R142.reuse, 0x1, R29 ;  /* 0x000000018e627824 */ /* 0x040fe400078e021d */
[----:B------:R1:W4:Y:S01]  /*5e80*/  @!P0 LDG.E.U8 R220, desc[UR30][R140.64] ;  /* 0x0000001e8cdc8981 */ /* 0x000322000c1e1100 */
[C---:B0-----:R-:W-:Y:S02]  /*5e90*/  IMAD.IADD R96, R142.reuse, 0x1, R27 ;  /* 0x000000018e607824 */ /* 0x041fe400078e021b */
[C---:B------:R-:W-:Y:S01]  /*5ea0*/  IMAD.X R97, R145.reuse, 0x1, R14, P3 ;  /* 0x0000000191617824 */ /* 0x040fe200018e060e */
[C---:B------:R-:W-:Y:S01]  /*5eb0*/  IADD3 RZ, P3, R142.reuse, R33, RZ ;  /* 0x000000218eff7210 */ /* 0x040fe20007f7e0ff */
[----:B-1----:R-:W-:Y:S01]  /*5ec0*/  IMAD.X R79, R145, 0x1, R18, P1 ;  /* 0x00000001914f7824 */ /* 0x002fe200008e0612 */
        /* <DEDUP_REMOVED lines=65> */
[C---:B------:R-:W-:Y:S01]  /*62e0*/  IMAD.X R99, R145.reuse, 0x1, R112, P3 ;  /* 0x0000000191637824 */ /* 0x040fe200018e0670 */
[C---:B------:R-:W-:Y:S02]  /*62f0*/  IADD3 RZ, P3, R142.reuse, R115, RZ ;  /* 0x000000738eff7210 */ /* 0x040fe40007f7e0ff */
[----:B------:R1:W4:Y:S01]  /*6300*/  @!P0 LDG.E.U8 R238, desc[UR30][R140.64] ;  /* 0x0000001e8cee8981 */ /* 0x000322000c1e1100 */
[C---:B0-----:R-:W-:Y:S01]  /*6310*/  IMAD.X R97, R145.reuse, 0x1, R116, P2 ;  /* 0x0000000191617824 */ /* 0x041fe200010e0674 */
[C---:B------:R-:W-:Y:S02]  /*6320*/  IADD3 RZ, P2, R142.reuse, R119, RZ ;  /* 0x000000778eff7210 */ /* 0x040fe40007f5e0ff */
[----:B------:R0:W4:Y:S01]  /*6330*/  @!P0 LDG.E.U8 R239, desc[UR30][R76.64] ;  /* 0x0000001e4cef8981 */ /* 0x000122000c1e1100 */
[----:B-1----:R-:W-:Y:S01]  /*6340*/  IMAD.X R79, R145, 0x1, R120, P1 ;  /* 0x00000001914f7824 */ /* 0x002fe200008e0678 */
[----:B------:R-:W-:-:S02]  /*6350*/  IADD3 RZ, P1, R142, R123, RZ ;  /* 0x0000007b8eff7210 */ /* 0x000fc40007f3e0ff */
[----:B------:R1:W4:Y:S01]  /*6360*/  @!P0 LDG.E.U8 R240, desc[UR30][R98.64] ;  /* 0x0000001e62f08981 */ /* 0x000322000c1e1100 */
[C---:B------:R-:W-:Y:S02]  /*6370*/  IMAD.IADD R96, R142.reuse, 0x1, R126 ;  /* 0x000000018e607824 */ /* 0x040fe400078e027e */
[C---:B------:R-:W-:Y:S02]  /*6380*/  IMAD.IADD R78, R142.reuse, 0x1, R128 ;  /* 0x000000018e4e7824 */ /* 0x040fe400078e0280 */
[C---:B------:R-:W-:Y:S01]  /*6390*/  IMAD.X R141, R145.reuse, 0x1, R106, P2 ;  /* 0x00000001918d7824 */ /* 0x040fe200010e066a */
[C---:B------:R-:W-:Y:S01]  /*63a0*/  IADD3 RZ, P2, R142.reuse, R127, RZ ;  /* 0x0000007f8eff7210 */ /* 0x040fe20007f5e0ff */
[C---:B0-----:R-:W-:Y:S01]  /*63b0*/  IMAD.IADD R76, R142.reuse, 0x1, R115 ;  /* 0x000000018e4c7824 */ /* 0x041fe200078e0273 */
[----:B------:R-:W-:Y:S01]  /*63c0*/  PRMT R59, RZ, 0x7610, R59 ;  /* 0x00007610ff3b7816 */ /* 0x000fe2000000003b */
[C---:B------:R-:W-:Y:S01]  /*63d0*/  IMAD.X R77, R145.reuse, 0x1, R102, P3 ;  /* 0x00000001914d7824 */ /* 0x040fe200018e0666 */
[C---:B------:R-:W-:Y:S01]  /*63e0*/  IADD3 RZ, P3, R142.reuse, R125, RZ ;  /* 0x0000007d8eff7210 */ /* 0x040fe20007f7e0ff */
[----:B-1----:R-:W-:Y:S01]  /*63f0*/  IMAD.X R99, R145, 0x1, R110, P1 ;  /* 0x0000000191637824 */ /* 0x002fe200008e066e */
[C---:B------:R-:W-:Y:S01]  /*6400*/  IADD3 RZ, P1, R142.reuse, R129, RZ ;  /* 0x000000818eff7210 */ /* 0x040fe20007f3e0ff */
[----:B------:R0:W4:Y:S01]  /*6410*/  @!P0 LDG.E.U8 R241, desc[UR30][R96.64] ;  /* 0x0000001e60f18981 */ /* 0x000122000c1e1100 */
[----:B------:R-:W-:Y:S01]  /*6420*/  PRMT R244, RZ, 0x7610, R244 ;  /* 0x00007610fff47816 */ /* 0x000fe200000000f4 */
[C---:B------:R-:W-:Y:S01]  /*6430*/  IMAD.IADD R140, R142.reuse, 0x1, R119 ;  /* 0x000000018e8c7824 */ /* 0x040fe200078e0277 */
[----:B------:R-:W-:Y:S01]  /*6440*/  PRMT R245, RZ, 0x7610, R245 ;  /* 0x00007610fff57816 */ /* 0x000fe200000000f5 */
[----:B------:R1:W4:Y:S01]  /*6450*/  @!P0 LDG.E.U8 R242, desc[UR30][R78.64] ;  /* 0x0000001e4ef28981 */ /* 0x000322000c1e1100 */
[----:B------:R-:W-:Y:S01]  /*6460*/  PRMT R246, RZ, 0x7610, R246 ;  /* 0x00007610fff67816 */ /* 0x000fe200000000f6 */
[C---:B------:R-:W-:Y:S01]  /*6470*/  IMAD.IADD R98, R142.reuse, 0x1, R123 ;  /* 0x000000018e627824 */ /* 0x040fe200078e027b */
[----:B------:R-:W-:Y:S01]  /*6480*/  PRMT R247, RZ, 0x7610, R247 ;  /* 0x00007610fff77816 */ /* 0x000fe200000000f7 */
[----:B------:R5:W4:Y:S01]  /*6490*/  @!P0 LDG.E.U8 R243, desc[UR30][R76.64] ;  /* 0x0000001e4cf38981 */ /* 0x000b22000c1e1100 */
[----:B------:R-:W-:Y:S01]  /*64a0*/  PRMT R248, RZ, 0x7610, R248 ;  /* 0x00007610fff87816 */ /* 0x000fe200000000f8 */
[----:B0-----:R-:W-:-:S02]  /*64b0*/  IMAD.IADD R96, R142, 0x1, R125 ;  /* 0x000000018e607824 */ /* 0x001fc400078e027d */
[C---:B------:R-:W-:Y:S01]  /*64c0*/  IMAD.X R97, R145.reuse, 0x1, R114, P3 ;  /* 0x0000000191617824 */ /* 0x040fe200018e0672 */
[----:B------:R-:W4:Y:S01]  /*64d0*/  @!P0 LDG.E.U8 R59, desc[UR30][R146.64] ;  /* 0x0000001e923b8981 */ /* 0x000f22000c1e1100 */
[C---:B-1----:R-:W-:Y:S02]  /*64e0*/  IMAD.IADD R78, R142.reuse, 0x1, R127 ;  /* 0x000000018e4e7824 */ /* 0x042fe400078e027f */
[C---:B------:R-:W-:Y:S01]  /*64f0*/  IMAD.X R79, R145.reuse, 0x1, R118, P2 ;  /* 0x00000001914f7824 */ /* 0x040fe200010e0676 */
[----:B------:R-:W4:Y:S01]  /*6500*/  @!P0 LDG.E.U8 R244, desc[UR30][R140.64] ;  /* 0x0000001e8cf48981 */ /* 0x000f22000c1e1100 */
[----:B-----5:R-:W-:Y:S02]  /*6510*/  IMAD.IADD R76, R142, 0x1, R129 ;  /* 0x000000018e4c7824 */ /* 0x020fe400078e0281 */
[----:B------:R-:W-:Y:S01]  /*6520*/  IMAD.X R77, R145, 0x1, R122, P1 ;  /* 0x00000001914d7824 */ /* 0x000fe200008e067a */
[----:B------:R0:W5:Y:S04]  /*6530*/  @!P0 LDG.E.U8 R245, desc[UR30][R98.64] ;  /* 0x0000001e62f58981 */ /* 0x000168000c1e1100 */
[----:B------:R1:W5:Y:S04]  /*6540*/  @!P0 LDG.E.U8 R246, desc[UR30][R96.64] ;  /* 0x0000001e60f68981 */ /* 0x000368000c1e1100 */
[----:B------:R-:W5:Y:S04]  /*6550*/  @!P0 LDG.E.U8 R247, desc[UR30][R78.64] ;  /* 0x0000001e4ef78981 */ /* 0x000f68000c1e1100 */
[----:B------:R2:W5:Y:S01]  /*6560*/  @!P0 LDG.E.U8 R248, desc[UR30][R76.64] ;  /* 0x0000001e4cf88981 */ /* 0x000562000c1e1100 */
[----:B0-----:R-:W-:-:S02]  /*6570*/  LOP3.LUT R98, R250, 0x3, RZ, 0xc0, !PT ;  /* 0x00000003fa627812 */ /* 0x001fc400078ec0ff */
[----:B------:R-:W-:-:S03]  /*6580*/  SHF.R.U32.HI R99, RZ, 0x2, R250 ;  /* 0x00000002ff637819 */ /* 0x000fc600000116fa */
[----:B------:R-:W-:Y:S01]  /*6590*/  IMAD R141, R98, 0x88, RZ ;  /* 0x00000088628d7824 */ /* 0x000fe200078e02ff */
[----:B------:R-:W-:Y:S02]  /*65a0*/  SGXT.U32 R98, R99, 0x3 ;  /* 0x000000036362781a */ /* 0x000fe40000000000 */
[----:B------:R-:W-:Y:S02]  /*65b0*/  LOP3.LUT R99, R144, 0x90, RZ, 0xc0, !PT ;  /* 0x0000009090637812 */ /* 0x000fe400078ec0ff */
[----:B------:R-:W-:-:S04]  /*65c0*/  LOP3.LUT R146, R141, R98, RZ, 0xfc, !PT ;  /* 0x000000628d927212 */ /* 0x000fc800078efcff */
[C---:B------:R-:W-:Y:S01]  /*65d0*/  LOP3.LUT R152, R146.reuse, 0x8, RZ, 0x3c, !PT ;  /* 0x0000000892987812 */ /* 0x040fe200078e3cff */
[----:B-1----:R-:W-:Y:S01]  /*65e0*/  LDS.U8 R96, [R146+UR4] ;  /* 0x0000000492607984 */ /* 0x002fe20008000000 */
[C---:B------:R-:W-:Y:S02]  /*65f0*/  LOP3.LUT R163, R146.reuse, 0x10, RZ, 0x3c, !PT ;  /* 0x0000001092a37812 */ /* 0x040fe400078e3cff */
[----:B------:R-:W-:Y:S01]  /*6600*/  LOP3.LUT R148, R146, 0x18, RZ, 0x3c, !PT ;  /* 0x0000001892947812 */ /* 0x000fe200078e3cff */
[----:B------:R-:W0:Y:S01]  /*6610*/  LDS.U8 R97, [R146+UR4+0x20] ;  /* 0x0000200492617984 */ /* 0x000e220008000000 */
[----:B------:R-:W-:-:S03]  /*6620*/  LOP3.LUT R250, R99, 0x7f, R250, 0x78, !PT ;  /* 0x0000007f63fa7812 */ /* 0x000fc600078e78fa */
[----:B------:R-:W-:Y:S04]  /*6630*/  LDS.U8 R194, [R146+UR4+0x40] ;  /* 0x0000400492c27984 */ /* 0x000fe80008000000 */
[----:B------:R-:W-:Y:S04]  /*6640*/  LDS.U8 R207, [R146+UR4+0x60] ;  /* 0x0000600492cf7984 */ /* 0x000fe80008000000 */
[----:B------:R-:W-:Y:S04]  /*6650*/  LDS.U8 R98, [R146+UR4+0x200] ;  /* 0x0002000492627984 */ /* 0x000fe80008000000 */
[----:B------:R-:W1:Y:S04]  /*6660*/  LDS.U8 R99, [R146+UR4+0x220] ;  /* 0x0002200492637984 */ /* 0x000e680008000000 */
[----:B------:R-:W-:Y:S04]  /*6670*/  LDS.U8 R196, [R146+UR4+0x240] ;  /* 0x0002400492c47984 */ /* 0x000fe80008000000 */
        /* <DEDUP_REMOVED lines=9> */
[----:B------:R-:W-:Y:S04]  /*6710*/  LDS.U8 R140, [R152+UR4] ;  /* 0x00000004988c7984 */ /* 0x000fe80008000000 */
[----:B------:R-:W1:Y:S04]  /*6720*/  LDS.U8 R141, [R152+UR4+0x20] ;  /* 0x00002004988d7984 */ /* 0x000e680008000000 */
        /* <DEDUP_REMOVED lines=30> */
[----:B--2---:R-:W-:Y:S04]  /*6910*/  LDS.U8 R76, [R148+UR4] ;  /* 0x00000004944c7984 */ /* 0x004fe80008000000 */
[----:B------:R-:W2:Y:S04]  /*6920*/  LDS.U8 R77, [R148+UR4+0x20] ;  /* 0x00002004944d7984 */ /* 0x000ea80008000000 */
[----:B------:R-:W-:Y:S04]  /*6930*/  LDS.U8 R192, [R148+UR4+0x40] ;  /* 0x0000400494c07984 */ /* 0x000fe80008000000 */
[----:B------:R-:W-:Y:S04]  /*6940*/  LDS.U8 R205, [R148+UR4+0x60] ;  /* 0x0000600494cd7984 */ /* 0x000fe80008000000 */
[----:B------:R-:W-:Y:S04]  /*6950*/  LDS.U8 R78, [R148+UR4+0x200] ;  /* 0x00020004944e7984 */ /* 0x000fe80008000000 */
[----:B------:R-:W2:Y:S04]  /*6960*/  LDS.U8 R79, [R148+UR4+0x220] ;  /* 0x00022004944f7984 */ /* 0x000ea80008000000 */
        /* <DEDUP_REMOVED lines=9> */
[----:B------:R-:W-:Y:S01]  /*6a00*/  LDS.U8 R148, [R148+UR4+0x660] ;  /* 0x0006600494947984 */ /* 0x000fe20008000000 */
[----:B------:R-:W-:Y:S06]  /*6a10*/  BAR.SYNC.DEFER_BLOCKING 0x0 ;  /* 0x0000000000007b1d */ /* 0x000fec0000010000 */
[----:B------:R0:W-:Y:S02]  /*6a20*/  STS.U8 [R250+UR4+0x400], R249 ;  /* 0x000400f9fa007988 */ /* 0x0001e40008000004 */
[----:B0-----:R-:W0:Y:S02]  /*6a30*/  S2R R249, SR_TID.X ;  /* 0x0000000000f97919 */ /* 0x001e240000002100 */
[----:B---3--:R3:W-:Y:S04]  /*6a40*/  STS.U8 [R250+UR4+0x1a00], R211 ;  /* 0x001a00d3fa007988 */ /* 0x0087e80008000004 */
[----:B------:R0:W-:Y:S01]  /*6a50*/  STS.U8 [R250+UR4], R198 ;  /* 0x000000c6fa007988 */ /* 0x0001e20008000004 */
[----:B---3--:R-:W-:-:S03]  /*6a60*/  LOP3.LUT R211, R250, 0x20, RZ, 0x3c, !PT ;  /* 0x00000020fad37812 */ /* 0x008fc600078e3cff */
[----:B------:R3:W-:Y:S04]  /*6a70*/  STS.U8 [R250+UR4+0x200], R251 ;  /* 0x000200fbfa007988 */ /* 0x0007e80008000004 */
[----:B------:R1:W-:Y:S04]  /*6a80*/  STS.U8 [R250+UR4+0x600], R252 ;  /* 0x000600fcfa007988 */ /* 0x0003e80008000004 */
[----:B------:R-:W-:Y:S04]  /*6a90*/  STS.U8 [R250+UR4+0x800], R48 ;  /* 0x00080030fa007988 */ /* 0x000fe80008000004 */
[----:B------:R-:W-:Y:S04]  /*6aa0*/  STS.U8 [R250+UR4+0xa00], R50 ;  /* 0x000a0032fa007988 */ /* 0x000fe80008000004 */
[----:B----4-:R-:W-:Y:S01]  /*6ab0*/  STS.U8 [R250+UR4+0xc00], R52 ;  /* 0x000c0034fa007988 */ /* 0x010fe20008000004 */
[----:B0-----:R-:W-:-:S03]  /*6ac0*/  IMAD.SHL.U32 R198, R249, 0x40, RZ ;  /* 0x00000040f9c67824 */ /* 0x001fc600078e00ff */
[----:B------:R-:W-:Y:S04]  /*6ad0*/  STS.U8 [R250+UR4+0xe00], R54 ;  /* 0x000e0036fa007988 */ /* 0x000fe80008000004 */
        /* <DEDUP_REMOVED lines=51> */
[----:B-----5:R-:W-:Y:S04]  /*6e10*/  STS.U8 [R211+UR4+0x3900], R245 ;  /* 0x003900f5d3007988 */ /* 0x020fe80008000004 */
[----:B------:R-:W-:Y:S04]  /*6e20*/  STS.U8 [R211+UR4+0x3b00], R246 ;  /* 0x003b00f6d3007988 */ /* 0x000fe80008000004 */
[----:B------:R-:W-:Y:S04]  /*6e30*/  STS.U8 [R211+UR4+0x3d00], R247 ;  /* 0x003d00f7d3007988 */ /* 0x000fe80008000004 */
[----:B------:R-:W-:Y:S01]  /*6e40*/  STS.U8 [R211+UR4+0x3f00], R248 ;  /* 0x003f00f8d3007988 */ /* 0x000fe20008000004 */
[----:B------:R-:W-:Y:S01]  /*6e50*/  LOP3.LUT R198, R198, 0x1c0, RZ, 0xc0, !PT ;  /* 0x000001c0c6c67812 */ /* 0x000fe200078ec0ff */
[----:B---3--:R-:W-:-:S02]  /*6e60*/  IMAD.SHL.U32 R251, R249, 0x8, RZ ;  /* 0x00000008f9fb7824 */ /* 0x008fc400078e00ff */
[C---:B-1----:R-:W-:Y:S01]  /*6e70*/  IMAD.SHL.U32 R252, R249.reuse, 0x2, RZ ;  /* 0x00000002f9fc7824 */ /* 0x042fe200078e00ff */
[----:B------:R-:W-:Y:S01]  /*6e80*/  LOP3.LUT R249, R249, 0xe0, RZ, 0xc0, !PT ;  /* 0x000000e0f9f97812 */ /* 0x000fe200078ec0ff */
[----:B------:R-:W-:-:S03]  /*6e90*/  VIADD R198, R198, UR4 ;  /* 0x00000004c6c67c36 */ /* 0x000fc60008000000 */
[----:B------:R-:W-:Y:S01]  /*6ea0*/  LOP3.LUT R251, R251, 0x30, R252, 0x48, !PT ;  /* 0x00000030fbfb7812 */ /* 0x000fe200078e48fc */
[----:B------:R-:W-:-:S04]  /*6eb0*/  IMAD R198, R249, 0x10, R198 ;  /* 0x00000010f9c67824 */ /* 0x000fc800078e02c6 */
[----:B------:R-:W-:Y:S01]  /*6ec0*/  IMAD.IADD R198, R251, 0x1, R198 ;  /* 0x00000001fbc67824 */ /* 0x000fe200078e02c6 */
[----:B------:R-:W-:Y:S06]  /*6ed0*/  BAR.SYNC.DEFER_BLOCKING 0x0 ;  /* 0x0000000000007b1d */ /* 0x000fec0000010000 */
[----:B------:R-:W0:Y:S04]  /*6ee0*/  LDSM.16.M88.4 R52, [R198] ;  /* 0x00000000c634783b */ /* 0x000e280000000200 */
[----:B------:R-:W1:Y:S04]  /*6ef0*/  LDSM.16.M88.4 R48, [R198+0x1000] ;  /* 0x00100000c630783b */ /* 0x000e680000000200 */
[----:B------:R-:W3:Y:S04]  /*6f00*/  LDSM.16.M88.4 R56, [R198+0x2000] ;  /* 0x00200000c638783b */ /* 0x000ee80000000200 */
[----:B------:R-:W4:Y:S01]  /*6f10*/  LDSM.16.M88.4 R44, [R198+0x3000] ;  /* 0x00300000c62c783b */ /* 0x000f220000000200 */
[----:B------:R-:W-:-:S02]  /*6f20*/  IMAD R96, R97, 0x100, R96 ;  /* 0x0000010061607824 */ /* 0x000fc400078e0260 */
[----:B------:R-:W-:Y:S02]  /*6f30*/  IMAD R98, R99, 0x100, R98 ;  /* 0x0000010063627824 */ /* 0x000fe400078e0262 */
[----:B------:R-:W-:Y:S02]  /*6f40*/  IMAD R97, R141, 0x100, R140 ;  /* 0x000001008d617824 */ /* 0x000fe400078e028c */
[----:B------:R-:W-:Y:S02]  /*6f50*/  IMAD R99, R145, 0x100, R144 ;  /* 0x0000010091637824 */ /* 0x000fe400078e0290 */
[----:B------:R-:W-:Y:S02]  /*6f60*/  IMAD R146, R147, 0x100, R146 ;  /* 0x0000010093927824 */ /* 0x000fe400078e0292 */
[----:B------:R-:W-:Y:S02]  /*6f70*/  IMAD R140, R151, 0x100, R150 ;  /* 0x00000100978c7824 */ /* 0x000fe400078e0296 */
[----:B--2---:R-:W-:-:S02]  /*6f80*/  IMAD R77, R77, 0x100, R76 ;  /* 0x000001004d4d7824 */ /* 0x004fc400078e024c */
[----:B------:R-:W-:Y:S01]  /*6f90*/  IMAD R79, R79, 0x100, R78 ;  /* 0x000001004f4f7824 */ /* 0x000fe200078e024e */
[----:B------:R-:W-:Y:S02]  /*6fa0*/  F2FP.F16.E4M3.UNPACK_B R96, R96 ;  /* 0x00000060ff60723e */ /* 0x000fe400020006ff */
[----:B------:R-:W-:Y:S02]  /*6fb0*/  F2FP.F16.E4M3.UNPACK_B R98, R98 ;  /* 0x00000062ff62723e */ /* 0x000fe400020006ff */
[----:B------:R-:W-:Y:S02]  /*6fc0*/  F2FP.F16.E4M3.UNPACK_B R97, R97 ;  /* 0x00000061ff61723e */ /* 0x000fe400020006ff */
[----:B------:R-:W-:Y:S02]  /*6fd0*/  F2FP.F16.E4M3.UNPACK_B R99, R99 ;  /* 0x00000063ff63723e */ /* 0x000fe400020006ff */
[----:B------:R-:W-:Y:S02]  /*6fe0*/  F2FP.F16.E4M3.UNPACK_B R76, R146 ;  /* 0x00000092ff4c723e */ /* 0x000fe400020006ff */
[----:B------:R-:W-:-:S02]  /*6ff0*/  F2FP.F16.E4M3.UNPACK_B R78, R140 ;  /* 0x0000008cff4e723e */ /* 0x000fc400020006ff */
[----:B0-----:R-:W-:Y:S02]  /*7000*/  F2FP.F16.E4M3.UNPACK_B R150, R52 ;  /* 0x00000034ff96723e */ /* 0x001fe400020006ff */
[----:B------:R-:W-:Y:S02]  /*7010*/  F2FP.F16.E4M3.UNPACK_B R151, R53 ;  /* 0x00000035ff97723e */ /* 0x000fe400020006ff */
[----:B------:R-:W-:Y:S02]  /*7020*/  F2FP.F16.E4M3.UNPACK_B R77, R77 ;  /* 0x0000004dff4d723e */ /* 0x000fe400020006ff */
[----:B------:R-:W-:-:S03]  /*7030*/  F2FP.F16.E4M3.UNPACK_B R79, R79 ;  /* 0x0000004fff4f723e */ /* 0x000fc600020006ff */
[----:B------:R-:W-:Y:S01]  /*7040*/  HMMA.16816.F32 R80, R96, R150, R80 ;  /* 0x000000966050723c */ /* 0x000fe20000001850 */
[----:B-1----:R-:W-:-:S05]  /*7050*/  F2FP.F16.E4M3.UNPACK_B R144, R48 ;  /* 0x00000030ff90723e */ /* 0x002fca00020006ff */
[----:B------:R-:W-:Y:S01]  /*7060*/  HMMA.16816.F32 R68, R76, R150, R68 ;  /* 0x000000964c44723c */ /* 0x000fe20000001844 */
[----:B------:R-:W-:Y:S02]  /*7070*/  F2FP.F16.E4M3.UNPACK_B R145, R49 ;  /* 0x00000031ff91723e */ /* 0x000fe400020006ff */
[----:B---3--:R-:W-:Y:S02]  /*7080*/  F2FP.F16.E4M3.UNPACK_B R146, R56 ;  /* 0x00000038ff92723e */ /* 0x008fe400020006ff */
[----:B------:R-:W-:Y:S02]  /*7090*/  F2FP.F16.E4M3.UNPACK_B R147, R57 ;  /* 0x00000039ff93723e */ /* 0x000fe400020006ff */
[----:B----4-:R-:W-:Y:S02]  /*70a0*/  F2FP.F16.E4M3.UNPACK_B R140, R44 ;  /* 0x0000002cff8c723e */ /* 0x010fe400020006ff */
[----:B------:R-:W-:Y:S01]  /*70b0*/  F2FP.F16.E4M3.UNPACK_B R141, R45 ;  /* 0x0000002dff8d723e */ /* 0x000fe200020006ff */
[----:B------:R-:W-:Y:S01]  /*70c0*/  HMMA.16816.F32 R84, R96, R144, R84 ;  /* 0x000000906054723c */ /* 0x000fe20000001854 */
[----:B------:R-:W-:-:S02]  /*70d0*/  IMAD R188, R201, 0x100, R188 ;  /* 0x00000100c9bc7824 */ /* 0x000fc400078e02bc */
[----:B------:R-:W-:Y:S02]  /*70e0*/  IMAD R190, R203, 0x100, R190 ;  /* 0x00000100cbbe7824 */ /* 0x000fe400078e02be */
[----:B------:R-:W-:Y:S01]  /*70f0*/  IMAD R192, R205, 0x100, R192 ;  /* 0x00000100cdc07824 */ /* 0x000fe200078e02c0 */
[C---:B------:R-:W-:Y:S06]  /*7100*/  HMMA.16816.F32 R88, R96.reuse, R146, R88 ;  /* 0x000000926058723c */ /* 0x040fec0000001858 */
[----:B------:R-:W-:Y:S06]  /*7110*/  HMMA.16816.F32 R92, R96, R140, R92 ;  /* 0x0000008c605c723c */ /* 0x000fec000000185c */
[----:B------:R-:W-:Y:S01]  /*7120*/  HMMA.16816.F32 R64, R76, R144, R64 ;  /* 0x000000904c40723c */ /* 0x000fe20000001840 */
[----:B------:R-:W-:-:S02]  /*7130*/  IMAD R96, R207, 0x100, R194 ;  /* 0x00000100cf607824 */ /* 0x000fc400078e02c2 */
[----:B------:R-:W-:Y:S02]  /*7140*/  IMAD R98, R209, 0x100, R196 ;  /* 0x00000100d1627824 */ /* 0x000fe400078e02c4 */
[----:B------:R-:W-:Y:S01]  /*7150*/  IMAD R97, R197, 0x100, R184 ;  /* 0x00000100c5617824 */ /* 0x000fe200078e02b8 */
[----:B------:R-:W-:Y:S01]  /*7160*/  HMMA.16816.F32 R60, R76, R146, R60 ;  /* 0x000000924c3c723c */ /* 0x000fe2000000183c */
[----:B------:R-:W-:-:S05]  /*7170*/  IMAD R99, R199, 0x100, R186 ;  /* 0x00000100c7637824 */ /* 0x000fca00078e02ba */
[----:B------:R-:W-:Y:S01]  /*7180*/  HMMA.16816.F32 R72, R76, R140, R72 ;  /* 0x0000008c4c48723c */ /* 0x000fe20000001848 */
[----:B------:R-:W-:-:S06]  /*7190*/  F2FP.F16.E4M3.UNPACK_B R96, R96 ;  /* 0x00000060ff60723e */ /* 0x000fcc00020006ff */
[----:B------:R-:W-:Y:S01]  /*71a0*/  IMAD R79, R195, 0x100, R182 ;  /* 0x00000100c34f7824 */ /* 0x000fe200078e02b6 */
[----:B------:R-:W-:Y:S02]  /*71b0*/  F2FP.F16.E4M3.UNPACK_B R98, R98 ;  /* 0x00000062ff62723e */ /* 0x000fe400020006ff */
[----:B------:R-:W-:Y:S02]  /*71c0*/  F2FP.F16.E4M3.UNPACK_B R97, R97 ;  /* 0x00000061ff61723e */ /* 0x000fe400020006ff */
[----:B------:R-:W-:Y:S02]  /*71d0*/  F2FP.F16.E4M3.UNPACK_B R99, R99 ;  /* 0x00000063ff63723e */ /* 0x000fe400020006ff */
[----:B------:R-:W-:Y:S02]  /*71e0*/  F2FP.F16.E4M3.UNPACK_B R52, R52.H1 ;  /* 0x00000034ff34723e */ /* 0x000fe400030006ff */
[----:B------:R-:W-:Y:S02]  /*71f0*/  F2FP.F16.E4M3.UNPACK_B R53, R53.H1 ;  /* 0x00000035ff35723e */ /* 0x000fe400030006ff */
[----:B------:R-:W-:-:S02]  /*7200*/  F2FP.F16.E4M3.UNPACK_B R76, R188 ;  /* 0x000000bcff4c723e */ /* 0x000fc400020006ff */
[----:B------:R-:W-:Y:S02]  /*7210*/  F2FP.F16.E4M3.UNPACK_B R78, R190 ;  /* 0x000000beff4e723e */ /* 0x000fe400020006ff */
[----:B------:R-:W-:Y:S02]  /*7220*/  F2FP.F16.E4M3.UNPACK_B R77, R192 ;  /* 0x000000c0ff4d723e */ /* 0x000fe400020006ff */
[----:B------:R-:W-:Y:S01]  /*7230*/  F2FP.F16.E4M3.UNPACK_B R79, R79 ;  /* 0x0000004fff4f723e */ /* 0x000fe200020006ff */
[----:B------:R-:W-:Y:S01]  /*7240*/  HMMA.16816.F32 R80, R96, R52, R80 ;  /* 0x000000346050723c */ /* 0x000fe20000001850 */
[----:B------:R-:W-:-:S05]  /*7250*/  F2FP.F16.E4M3.UNPACK_B R48, R48.H1 ;  /* 0x00000030ff30723e */ /* 0x000fca00030006ff */
[----:B------:R-:W-:Y:S01]  /*7260*/  HMMA.16816.F32 R68, R76, R52, R68 ;  /* 0x000000344c44723c */ /* 0x000fe20000001844 */
[----:B------:R-:W-:Y:S02]  /*7270*/  F2FP.F16.E4M3.UNPACK_B R49, R49.H1 ;  /* 0x00000031ff31723e */ /* 0x000fe400030006ff */
[----:B------:R-:W-:Y:S02]  /*7280*/  F2FP.F16.E4M3.UNPACK_B R56, R56.H1 ;  /* 0x00000038ff38723e */ /* 0x000fe400030006ff */
[----:B------:R-:W-:Y:S02]  /*7290*/  F2FP.F16.E4M3.UNPACK_B R57, R57.H1 ;  /* 0x00000039ff39723e */ /* 0x000fe400030006ff */
[----:B------:R-:W-:Y:S02]  /*72a0*/  F2FP.F16.E4M3.UNPACK_B R44, R44.H1 ;  /* 0x0000002cff2c723e */ /* 0x000fe400030006ff */
[----:B------:R-:W-:Y:S01]  /*72b0*/  F2FP.F16.E4M3.UNPACK_B R45, R45.H1 ;  /* 0x0000002dff2d723e */ /* 0x000fe200030006ff */
        /* <DEDUP_REMOVED lines=18> */
[----:B------:R-:W-:Y:S02]  /*73e0*/  F2FP.F16.E4M3.UNPACK_B R48, R54 ;  /* 0x00000036ff30723e */ /* 0x000fe400020006ff */
[----:B------:R-:W-:Y:S02]  /*73f0*/  F2FP.F16.E4M3.UNPACK_B R49, R55 ;  /* 0x00000037ff31723e */ /* 0x000fe400020006ff */
[----:B------:R-:W-:-:S02]  /*7400*/  F2FP.F16.E4M3.UNPACK_B R76, R170 ;  /* 0x000000aaff4c723e */ /* 0x000fc400020006ff */
[----:B------:R-:W-:Y:S02]  /*7410*/  F2FP.F16.E4M3.UNPACK_B R78, R172 ;  /* 0x000000acff4e723e */ /* 0x000fe400020006ff */
[----:B------:R-:W-:Y:S02]  /*7420*/  F2FP.F16.E4M3.UNPACK_B R77, R174 ;  /* 0x000000aeff4d723e */ /* 0x000fe400020006ff */
[----:B------:R-:W-:Y:S01]  /*7430*/  F2FP.F16.E4M3.UNPACK_B R79, R79 ;  /* 0x0000004fff4f723e */ /* 0x000fe200020006ff */
[----:B------:R-:W-:Y:S01]  /*7440*/  HMMA.16816.F32 R80, R96, R48, R80 ;  /* 0x000000306050723c */ /* 0x000fe20000001850 */
[----:B------:R-:W-:-:S05]  /*7450*/  F2FP.F16.E4M3.UNPACK_B R52, R50 ;  /* 0x00000032ff34723e */ /* 0x000fca00020006ff */
[----:B------:R-:W-:Y:S01]  /*7460*/  HMMA.16816.F32 R68, R76, R48, R68 ;  /* 0x000000304c44723c */ /* 0x000fe20000001844 */
[----:B------:R-:W-:Y:S02]  /*7470*/  F2FP.F16.E4M3.UNPACK_B R53, R51 ;  /* 0x00000033ff35723e */ /* 0x000fe400020006ff */
[----:B------:R-:W-:Y:S02]  /*7480*/  F2FP.F16.E4M3.UNPACK_B R56, R58 ;  /* 0x0000003aff38723e */ /* 0x000fe400020006ff */
[----:B------:R-:W-:Y:S02]  /*7490*/  F2FP.F16.E4M3.UNPACK_B R57, R59 ;  /* 0x0000003bff39723e */ /* 0x000fe400020006ff */
[----:B------:R-:W-:Y:S02]  /*74a0*/  F2FP.F16.E4M3.UNPACK_B R44, R46 ;  /* 0x0000002eff2c723e */ /* 0x000fe400020006ff */
[----:B------:R-:W-:Y:S01]  /*74b0*/  F2FP.F16.E4M3.UNPACK_B R45, R47 ;  /* 0x0000002fff2d723e */ /* 0x000fe200020006ff */
[----:B------:R-:W-:Y:S01]  /*74c0*/  HMMA.16816.F32 R84, R96, R52, R84 ;  /* 0x000000346054723c */ /* 0x000fe20000001854 */
[----:B------:R-:W-:-:S02]  /*74d0*/  IMAD R164, R164, 0x100, R177 ;  /* 0x00000100a4a47824 */ /* 0x000fc400078e02b1 */
[----:B------:R-:W-:Y:S02]  /*74e0*/  IMAD R162, R162, 0x100, R175 ;  /* 0x00000100a2a27824 */ /* 0x000fe400078e02af */
[----:B------:R-:W-:Y:S01]  /*74f0*/  IMAD R158, R158, 0x100, R171 ;  /* 0x000001009e9e7824 */ /* 0x000fe200078e02ab */
[----:B------:R-:W-:Y:S01]  /*7500*/  HMMA.16816.F32 R64, R76, R52, R64 ;  /* 0x000000344c40723c */ /* 0x000fe20000001840 */
[----:B------:R-:W-:Y:S02]  /*7510*/  IMAD R156, R156, 0x100, R169 ;  /* 0x000001009c9c7824 */ /* 0x000fe400078e02a9 */
[----:B------:R-:W-:Y:S02]  /*7520*/  IMAD R154, R154, 0x100, R167 ;  /* 0x000001009a9a7824 */ /* 0x000fe400078e02a7 */
[----:B------:R-:W-:Y:S02]  /*7530*/  IMAD R152, R152, 0x100, R165 ;  /* 0x0000010098987824 */ /* 0x000fe400078e02a5 */
[----:B------:R-:W-:-:S02]  /*7540*/  IMAD R53, R160, 0x100, R173 ;  /* 0x00000100a0357824 */ /* 0x000fc400078e02ad */
[----:B------:R-:W-:Y:S01]  /*7550*/  IMAD R148, R148, 0x100, R163 ;  /* 0x0000010094947824 */ /* 0x000fe200078e02a3 */
[----:B------:R-:W-:Y:S01]  /*7560*/  HMMA.16816.F32 R88, R96, R56, R88 ;  /* 0x000000386058723c */ /* 0x000fe20000001858 */
[----:B------:R-:W-:Y:S02]  /*7570*/  F2FP.F16.E4M3.UNPACK_B R48, R54.H1 ;  /* 0x00000036ff30723e */ /* 0x000fe400030006ff */
[----:B------:R-:W-:-:S03]  /*7580*/  F2FP.F16.E4M3.UNPACK_B R49, R55.H1 ;  /* 0x00000037ff31723e */ /* 0x000fc600030006ff */
[----:B------:R-:W-:Y:S01]  /*7590*/  HMMA.16816.F32 R60, R76, R56, R60 ;  /* 0x000000384c3c723c */ /* 0x000fe2000000183c */
[----:B------:R-:W-:Y:S02]  /*75a0*/  F2FP.F16.E4M3.UNPACK_B R52, R164 ;  /* 0x000000a4ff34723e */ /* 0x000fe400020006ff */
[----:B------:R-:W-:Y:S02]  /*75b0*/  F2FP.F16.E4M3.UNPACK_B R54, R162 ;  /* 0x000000a2ff36723e */ /* 0x000fe400020006ff */
[----:B------:R-:W-:Y:S01]  /*75c0*/  F2FP.F16.E4M3.UNPACK_B R53, R53 ;  /* 0x00000035ff35723e */ /* 0x000fe200020006ff */
[-C--:B------:R-:W-:Y:S01]  /*75d0*/  HMMA.16816.F32 R92, R96, R44.reuse, R92 ;  /* 0x0000002c605c723c */ /* 0x080fe2000000185c */
[----:B------:R-:W-:Y:S02]  /*75e0*/  F2FP.F16.E4M3.UNPACK_B R56, R46.H1 ;  /* 0x0000002eff38723e */ /* 0x000fe400030006ff */
[----:B------:R-:W-:Y:S02]  /*75f0*/  F2FP.F16.E4M3.UNPACK_B R57, R47.H1 ;  /* 0x0000002fff39723e */ /* 0x000fe400030006ff */
[----:B------:R-:W-:Y:S01]  /*7600*/  F2FP.F16.E4M3.UNPACK_B R55, R158 ;  /* 0x0000009eff37723e */ /* 0x000fe200020006ff */
[----:B------:R-:W-:Y:S01]  /*7610*/  HMMA.16816.F32 R72, R76, R44, R72 ;  /* 0x0000002c4c48723c */ /* 0x000fe20000001848 */
[----:B------:R-:W-:-:S02]  /*7620*/  F2FP.F16.E4M3.UNPACK_B R46, R154 ;  /* 0x0000009aff2e723e */ /* 0x000fc400020006ff */
[----:B------:R-:W-:-:S04]  /*7630*/  F2FP.F16.E4M3.UNPACK_B R47, R148 ;  /* 0x00000094ff2f723e */ /* 0x000fc800020006ff */
[----:B------:R-:W-:Y:S02]  /*7640*/  F2FP.F16.E4M3.UNPACK_B R44, R156 ;  /* 0x0000009cff2c723e */ /* 0x000fe400020006ff */
[----:B------:R-:W-:Y:S01]  /*7650*/  F2FP.F16.E4M3.UNPACK_B R45, R152 ;  /* 0x00000098ff2d723e */ /* 0x000fe200020006ff */
[----:B------:R-:W-:Y:S02]  /*7660*/  USHF.R.S32.HI UR34, URZ, 0x1f, UR32 ;  /* 0x0000001f3f227899 */ /* 0x000fe40008011420 */
[----:B------:R-:W-:Y:S01]  /*7670*/  IADD3 R125, P1, R125, UR32, RZ ;  /* 0x000000207d7d7c10 */ /* 0x000fe2000ff3e0ff */
[----:B------:R-:W-:Y:S01]  /*7680*/  HMMA.16816.F32 R80, R52, R48, R80 ;  /* 0x000000303450723c */ /* 0x000fe20000001850 */
[----:B------:R-:W-:-:S05]  /*7690*/  IADD3 R4, P0, R4, UR35, RZ ;  /* 0x0000002304047c10 */ /* 0x000fca000ff1e0ff */
[----:B------:R-:W-:Y:S01]  /*76a0*/  HMMA.16816.F32 R68, R44, R48, R68 ;  /* 0x000000302c44723c */ /* 0x000fe20000001844 */
[----:B------:R-:W-:Y:S02]  /*76b0*/  IADD3.X R114, R114, UR34, RZ, P1, !PT ;  /* 0x0000002272727c10 */ /* 0x000fe40008ffe4ff */
[----:B------:R-:W-:-:S04]  /*76c0*/  IADD3 R113, P1, R113, UR32, RZ ;  /* 0x0000002071717c10 */ /* 0x000fc8000ff3e0ff */
[----:B------:R-:W-:Y:S01]  /*76d0*/  IMAD.U32 R49, RZ, RZ, UR35 ;  /* 0x00000023ff317e24 */ /* 0x000fe2000f8e00ff */
[----:B------:R-:W-:Y:S02]  /*76e0*/  IADD3 R129, P4, R129, UR32, RZ ;  /* 0x0000002081817c10 */ /* 0x000fe4000ff9e0ff */
[----:B------:R-:W-:Y:S02]  /*76f0*/  IADD3 R128, P5, R128, UR32, RZ ;  /* 0x0000002080807c10 */ /* 0x000fe4000ffbe0ff */
[----:B------:R-:W-:Y:S02]  /*7700*/  LEA.HI.X.SX32 R132, R49, R132, 0x1, P0 ;  /* 0x0000008431847211 */ /* 0x000fe400000f0eff */
[----:B------:R-:W-:Y:S02]  /*7710*/  IADD3 R127, P6, R127, UR32, RZ ;  /* 0x000000207f7f7c10 */ /* 0x000fe4000ffde0ff */
[----:B------:R-:W-:Y:S02]  /*7720*/  IADD3 R126, P0, R126, UR32, RZ ;  /* 0x000000207e7e7c10 */ /* 0x000fe4000ff1e0ff */
[----:B------:R-:W-:-:S02]  /*7730*/  IADD3.X R100, R100, UR34, RZ, P1, !PT ;  /* 0x0000002264647c10 */ /* 0x000fc40008ffe4ff */
[----:B------:R-:W-:Y:S02]  /*7740*/  IADD3 R43, P1, R43, UR32, RZ ;  /* 0x000000202b2b7c10 */ /* 0x000fe4000ff3e0ff */
[----:B------:R-:W-:Y:S02]  /*7750*/  IADD3.X R122, R122, UR34, RZ, P4, !PT ;  /* 0x000000227a7a7c10 */ /* 0x000fe4000a7fe4ff */
[----:B------:R-:W-:Y:S02]  /*7760*/  IADD3.X R120, R120, UR34, RZ, P5, !PT ;  /* 0x0000002278787c10 */ /* 0x000fe4000affe4ff */
[----:B------:R-:W-:Y:S02]  /*7770*/  IADD3.X R118, R118, UR34, RZ, P6, !PT ;  /* 0x0000002276767c10 */ /* 0x000fe4000b7fe4ff */
[----:B------:R-:W-:Y:S02]  /*7780*/  IADD3.X R116, R116, UR34, RZ, P0, !PT ;  /* 0x0000002274747c10 */ /* 0x000fe400087fe4ff */
[----:B------:R-:W-:-:S02]  /*7790*/  IADD3 R124, P2, R124, UR32, RZ ;  /* 0x000000207c7c7c10 */ /* 0x000fc4000ff5e0ff */
[----:B------:R-:W-:Y:S02]  /*77a0*/  IADD3 R123, P3, R123, UR32, RZ ;  /* 0x000000207b7b7c10 */ /* 0x000fe4000ff7e0ff */
[----:B------:R-:W-:Y:S02]  /*77b0*/  IADD3 R121, P4, R121, UR32, RZ ;  /* 0x0000002079797c10 */ /* 0x000fe4000ff9e0ff */
[----:B------:R-:W-:Y:S02]  /*77c0*/  IADD3 R119, P5, R119, UR32, RZ ;  /* 0x0000002077777c10 */ /* 0x000fe4000ffbe0ff */
[----:B------:R-:W-:Y:S02]  /*77d0*/  IADD3 R117, P6, R117, UR32, RZ ;  /* 0x0000002075757c10 */ /* 0x000fe4000ffde0ff */
[----:B------:R-:W-:Y:S02]  /*77e0*/  IADD3 R115, P0, R115, UR32, RZ ;  /* 0x0000002073737c10 */ /* 0x000fe4000ff1e0ff */
[----:B------:R-:W-:-:S02]  /*77f0*/  IADD3.X R30, R30, UR34, RZ, P1, !PT ;  /* 0x000000221e1e7c10 */ /* 0x000fc40008ffe4ff */
[----:B------:R-:W-:Y:S01]  /*7800*/  IADD3 R29, P1, R29, UR32, RZ ;  /* 0x000000201d1d7c10 */ /* 0x000fe2000ff3e0ff */
[----:B------:R-:W-:Y:S01]  /*7810*/  UIADD3 UR6, UP5, UR32, UR6, URZ ;  /* 0x0000000620067290 */ /* 0x000fe2000ffbe03f */
[----:B------:R-:W-:Y:S01]  /*7820*/  IADD3.X R112, R112, UR34, RZ, P2, !PT ;  /* 0x0000002270707c10 */ /* 0x000fe200097fe4ff */
[----:B------:R-:W-:Y:S01]  /*7830*/  UIADD3 UR7, UP6, UR32, UR7, URZ ;  /* 0x0000000720077290 */ /* 0x000fe2000ffde03f */
[----:B------:R-:W-:Y:S01]  /*7840*/  IADD3.X R110, R110, UR34, RZ, P3, !PT ;  /* 0x000000226e6e7c10 */ /* 0x000fe20009ffe4ff */
[----:B------:R-:W-:Y:S01]  /*7850*/  UIADD3 UR8, UP0, UR32, UR8, URZ ;  /* 0x0000000820087290 */ /* 0x000fe2000ff1e03f */
[----:B------:R-:W-:Y:S01]  /*7860*/  IADD3.X R108, R108, UR34, RZ, P4, !PT ;  /* 0x000000226c6c7c10 */ /* 0x000fe2000a7fe4ff */
[----:B------:R-:W-:Y:S01]  /*7870*/  UIADD3 UR9, UP1, UR32, UR9, URZ ;  /* 0x0000000920097290 */ /* 0x000fe2000ff3e03f */
[----:B------:R-:W-:Y:S02]  /*7880*/  IADD3.X R106, R106, UR34, RZ, P5, !PT ;  /* 0x000000226a6a7c10 */ /* 0x000fe4000affe4ff */
[----:B------:R-:W-:-:S02]  /*7890*/  IADD3.X R104, R104, UR34, RZ, P6, !PT ;  /* 0x0000002268687c10 */ /* 0x000fc4000b7fe4ff */
[----:B------:R-:W-:Y:S01]  /*78a0*/  IADD3.X R102, R102, UR34, RZ, P0, !PT ;  /* 0x0000002266667c10 */ /* 0x000fe200087fe4ff */
[----:B------:R-:W-:Y:S01]  /*78b0*/  UIADD3 UR5, UR5, -0x1, URZ ;  /* 0xffffffff05057890 */ /* 0x000fe2000fffe03f */
[----:B------:R-:W-:Y:S02]  /*78c0*/  IADD3 R111, P2, R111, UR32, RZ ;  /* 0x000000206f6f7c10 */ /* 0x000fe4000ff5e0ff */
[----:B------:R-:W-:Y:S02]  /*78d0*/  IADD3 R109, P3, R109, UR32, RZ ;  /* 0x000000206d6d7c10 */ /* 0x000fe4000ff7e0ff */
[----:B------:R-:W-:Y:S02]  /*78e0*/  IADD3 R107, P4, R107, UR32, RZ ;  /* 0x000000206b6b7c10 */ /* 0x000fe4000ff9e0ff */
[----:B------:R-:W-:Y:S02]  /*78f0*/  IADD3 R105, P5, R105, UR32, RZ ;  /* 0x0000002069697c10 */ /* 0x000fe4000ffbe0ff */
[----:B------:R-:W-:-:S02]  /*7900*/  IADD3 R103, P6, R103, UR32, RZ ;  /* 0x0000002067677c10 */ /* 0x000fc4000ffde0ff */
[----:B------:R-:W-:Y:S02]  /*7910*/  IADD3 R101, P0, R101, UR32, RZ ;  /* 0x0000002065657c10 */ /* 0x000fe4000ff1e0ff */
[----:B------:R-:W-:Y:S02]  /*7920*/  IADD3.X R16, R16, UR34, RZ, P1, !PT ;  /* 0x0000002210107c10 */ /* 0x000fe40008ffe4ff */
[----:B------:R-:W-:Y:S01]  /*7930*/  IADD3 R15, P1, R15, UR32, RZ ;  /* 0x000000200f0f7c10 */ /* 0x000fe2000ff3e0ff */
[----:B------:R-:W-:Y:S02]  /*7940*/  UIADD3.X UR37, UR34, UR37, URZ, UP5, !UPT ;  /* 0x0000002522257290 */ /* 0x000fe4000affe43f */
[----:B------:R-:W-:Y:S01]  /*7950*/  IADD3.X R42, R42, UR34, RZ, P2, !PT ;  /* 0x000000222a2a7c10 */ /* 0x000fe200097fe4ff */
[----:B------:R-:W-:Y:S02]  /*7960*/  UIADD3.X UR38, UR34, UR38, URZ, UP6, !UPT ;  /* 0x0000002622267290 */ /* 0x000fe4000b7fe43f */
[----:B------:R-:W-:Y:S01]  /*7970*/  IADD3.X R40, R40, UR34, RZ, P3, !PT ;  /* 0x0000002228287c10 */ /* 0x000fe20009ffe4ff */
[----:B------:R-:W-:-:S02]  /*7980*/  UIADD3.X UR39, UR34, UR39, URZ, UP0, !UPT ;  /* 0x0000002722277290 */ /* 0x000fc400087fe43f */
[----:B------:R-:W-:Y:S01]  /*7990*/  IADD3.X R38, R38, UR34, RZ, P4, !PT ;  /* 0x0000002226267c10 */ /* 0x000fe2000a7fe4ff */
[----:B------:R-:W-:Y:S02]  /*79a0*/  UIADD3.X UR40, UR34, UR40, URZ, UP1, !UPT ;  /* 0x0000002822287290 */ /* 0x000fe40008ffe43f */
[----:B------:R-:W-:Y:S01]  /*79b0*/  IADD3.X R36, R36, UR34, RZ, P5, !PT ;  /* 0x0000002224247c10 */ /* 0x000fe2000affe4ff */
[----:B------:R-:W-:Y:S01]  /*79c0*/  UIADD3 UR10, UP2, UR32, UR10, URZ ;  /* 0x0000000a200a7290 */ /* 0x000fe2000ff5e03f */
[----:B------:R-:W-:Y:S01]  /*79d0*/  IADD3.X R34, R34, UR34, RZ, P6, !PT ;  /* 0x0000002222227c10 */ /* 0x000fe2000b7fe4ff */
[----:B------:R-:W-:Y:S01]  /*79e0*/  UIADD3 UR11, UP3, UR32, UR11, URZ ;  /* 0x0000000b200b7290 */ /* 0x000fe2000ff7e03f */
[----:B------:R-:W-:Y:S01]  /*79f0*/  IADD3.X R32, R32, UR34, RZ, P0, !PT ;  /* 0x0000002220207c10 */ /* 0x000fe200087fe4ff */
[----:B------:R-:W-:Y:S02]  /*7a00*/  UIADD3 UR12, UP4, UR32, UR12, URZ ;  /* 0x0000000c200c7290 */ /* 0x000fe4000ff9e03f */
[----:B------:R-:W-:Y:S01]  /*7a10*/  IADD3 R41, P2, R41, UR32, RZ ;  /* 0x0000002029297c10 */ /* 0x000fe2000ff5e0ff */
[----:B------:R-:W-:-:S02]  /*7a20*/  UIADD3 UR13, UP5, UR32, UR13, URZ ;  /* 0x0000000d200d7290 */ /* 0x000fc4000ffbe03f */
[----:B------:R-:W-:Y:S01]  /*7a30*/  IADD3 R39, P3, R39, UR32, RZ ;  /* 0x0000002027277c10 */ /* 0x000fe2000ff7e0ff */
[----:B------:R-:W-:Y:S02]  /*7a40*/  UIADD3 UR14, UP6, UR32, UR14, URZ ;  /* 0x0000000e200e7290 */ /* 0x000fe4000ffde03f */
[----:B------:R-:W-:Y:S01]  /*7a50*/  IADD3 R37, P4, R37, UR32, RZ ;  /* 0x0000002025257c10 */ /* 0x000fe2000ff9e0ff */
[----:B------:R-:W-:Y:S02]  /*7a60*/  UIADD3 UR15, UP0, UR32, UR15, URZ ;  /* 0x0000000f200f7290 */ /* 0x000fe4000ff1e03f */
[----:B------:R-:W-:Y:S01]  /*7a70*/  IADD3 R35, P5, R35, UR32, RZ ;  /* 0x0000002023237c10 */ /* 0x000fe2000ffbe0ff */
[----:B------:R-:W-:Y:S02]  /*7a80*/  UIADD3 UR16, UP1, UR32, UR16, URZ ;  /* 0x0000001020107290 */ /* 0x000fe4000ff3e03f */
[----:B------:R-:W-:Y:S02]  /*7a90*/  IADD3 R33, P6, R33, UR32, RZ ;  /* 0x0000002021217c10 */ /* 0x000fe4000ffde0ff */
[----:B------:R-:W-:-:S02]  /*7aa0*/  IADD3 R31, P0, R31, UR32, RZ ;  /* 0x000000201f1f7c10 */ /* 0x000fc4000ff1e0ff */
[----:B------:R-:W-:Y:S02]  /*7ab0*/  IADD3.X R5, R5, UR34, RZ, P1, !PT ;  /* 0x0000002205057c10 */ /* 0x000fe40008ffe4ff */
[----:B------:R-:W-:Y:S01]  /*7ac0*/  ISETP.NE.U32.AND P1, PT, RZ, UR5, PT ;  /* 0x00000005ff007c0c */ /* 0x000fe2000bf25070 */
[----:B------:R-:W-:Y:S02]  /*7ad0*/  UIADD3.X UR41, UR34, UR41, URZ, UP2, !UPT ;  /* 0x0000002922297290 */ /* 0x000fe400097fe43f */
[----:B------:R-:W-:Y:S01]  /*7ae0*/  IADD3.X R28, R28, UR34, RZ, P2, !PT ;  /* 0x000000221c1c7c10 */ /* 0x000fe200097fe4ff */
        /* <DEDUP_REMOVED lines=8> */
[----:B------:R-:W-:Y:S02]  /*7b70*/  UIADD3.X UR46, UR34, UR46, URZ, UP0, !UPT ;  /* 0x0000002e222e7290 */ /* 0x000fe400087fe43f */
[----:B------:R-:W-:Y:S01]  /*7b80*/  IADD3.X R18, R18, UR34, RZ, P0, !PT ;  /* 0x0000002212127c10 */ /* 0x000fe200087fe4ff */
[----:B------:R-:W-:Y:S01]  /*7b90*/  UIADD3.X UR47, UR34, UR47, URZ, UP1, !UPT ;  /* 0x0000002f222f7290 */ /* 0x000fe20008ffe43f */
[----:B------:R-:W-:Y:S01]  /*7ba0*/  IADD3 R27, P2, R27, UR32, RZ ;  /* 0x000000201b1b7c10 */ /* 0x000fe2000ff5e0ff */
        /* <DEDUP_REMOVED lines=9> */
[----:B------:R-:W-:Y:S01]  /*7c40*/  IADD3 R17, P0, R17, UR32, RZ ;  /* 0x0000002011117c10 */ /* 0x000fe2000ff1e0ff */
[----:B------:R-:W-:-:S02]  /*7c50*/  UIADD3 UR22, UP0, UR32, UR22, URZ ;  /* 0x0000001620167290 */ /* 0x000fc4000ff1e03f */
[----:B------:R-:W-:Y:S01]  /*7c60*/  UIADD3 UR23, UP1, UR32, UR23, URZ ;  /* 0x0000001720177290 */ /* 0x000fe2000ff3e03f */
[----:B------:R-:W-:Y:S02]  /*7c70*/  F2FP.F16.E4M3.UNPACK_B R50, R50.H1 ;  /* 0x00000032ff32723e */ /* 0x000fe400030006ff */
[----:B------:R-:W-:Y:S02]  /*7c80*/  F2FP.F16.E4M3.UNPACK_B R51, R51.H1 ;  /* 0x00000033ff33723e */ /* 0x000fe400030006ff */
[----:B------:R-:W-:Y:S02]  /*7c90*/  F2FP.F16.E4M3.UNPACK_B R58, R58.H1 ;  /* 0x0000003aff3a723e */ /* 0x000fe400030006ff */
[----:B------:R-:W-:Y:S01]  /*7ca0*/  F2FP.F16.E4M3.UNPACK_B R59, R59.H1 ;  /* 0x0000003bff3b723e */ /* 0x000fe200030006ff */
        /* <DEDUP_REMOVED lines=12> */
[----:B------:R-:W-:Y:S01]  /*7d70*/  UIADD3.X UR54, UR34, UR54, URZ, UP1, !UPT ;  /* 0x0000003622367290 */ /* 0x000fe20008ffe43f */
        /* <DEDUP_REMOVED lines=12> */
[----:B------:R-:W-:Y:S01]  /*7e40*/  UIADD3 UR36, UP1, UR32, UR36, URZ ;  /* 0x0000002420247290 */ /* 0x000fe2000ff3e03f */
[----:B------:R-:W-:Y:S01]  /*7e50*/  HMMA.16816.F32 R84, R52, R50, R84 ;  /* 0x000000323454723c */ /* 0x000fe20000001854 */
[----:B------:R-:W-:Y:S02]  /*7e60*/  UIADD3.X UR55, UR34, UR55, URZ, UP2, !UPT ;  /* 0x0000003722377290 */ /* 0x000fe400097fe43f */
[----:B------:R-:W-:Y:S01]  /*7e70*/  IADD3.X R3, R3, UR34, RZ, P2, !PT ;  /* 0x0000002203037c10 */ /* 0x000fe200097fe4ff */
[----:B------:R-:W-:-:S02]  /*7e80*/  UIADD3.X UR56, UR34, UR56, URZ, UP3, !UPT ;  /* 0x0000003822387290 */ /* 0x000fc40009ffe43f */
[----:B------:R-:W-:Y:S01]  /*7e90*/  IADD3.X R2, R2, UR34, RZ, P3, !PT ;  /* 0x0000002202027c10 */ /* 0x000fe20009ffe4ff */
[----:B------:R-:W-:Y:S01]  /*7ea0*/  UIADD3.X UR57, UR34, UR57, URZ, UP4, !UPT ;  /* 0x0000003922397290 */ /* 0x000fe2000a7fe43f */
[C---:B------:R-:W-:Y:S01]  /*7eb0*/  HMMA.16816.F32 R88, R52.reuse, R58, R88 ;  /* 0x0000003a3458723c */ /* 0x040fe20000001858 */
[----:B------:R-:W-:Y:S02]  /*7ec0*/  UIADD3.X UR58, UR34, UR58, URZ, UP5, !UPT ;  /* 0x0000003a223a7290 */ /* 0x000fe4000affe43f */
[----:B------:R-:W-:Y:S01]  /*7ed0*/  IADD3.X R0, R0, UR34, RZ, P4, !PT ;  /* 0x0000002200007c10 */ /* 0x000fe2000a7fe4ff */
[----:B------:R-:W-:Y:S02]  /*7ee0*/  UIADD3.X UR59, UR34, UR59, URZ, UP6, !UPT ;  /* 0x0000003b223b7290 */ /* 0x000fe4000b7fe43f */
[----:B------:R-:W-:Y:S01]  /*7ef0*/  IADD3.X R133, R133, UR34, RZ, P5, !PT ;  /* 0x0000002285857c10 */ /* 0x000fe2000affe4ff */
[----:B------:R-:W-:Y:S01]  /*7f00*/  UIADD3.X UR60, UR34, UR60, URZ, UP0, !UPT ;  /* 0x0000003c223c7290 */ /* 0x000fe200087fe43f */
[----:B------:R-:W-:Y:S01]  /*7f10*/  HMMA.16816.F32 R92, R52, R56, R92 ;  /* 0x00000038345c723c */ /* 0x000fe2000000185c */
[----:B------:R-:W-:-:S02]  /*7f20*/  UIADD3.X UR61, UR34, UR61, URZ, UP1, !UPT ;  /* 0x0000003d223d7290 */ /* 0x000fc40008ffe43f */
[----:B------:R-:W-:Y:S01]  /*7f30*/  IADD3.X R135, R135, UR34, RZ, P6, !PT ;  /* 0x0000002287877c10 */ /* 0x000fe2000b7fe4ff */
[----:B------:R-:W-:Y:S01]  /*7f40*/  UIADD3 UR33, UR33, -0x40, URZ ;  /* 0xffffffc021217890 */ /* 0x000fe2000fffe03f */
[----:B------:R-:W-:Y:S01]  /*7f50*/  IADD3.X R137, R137, UR34, RZ, P0, !PT ;  /* 0x0000002289897c10 */ /* 0x000fe200087fe4ff */
[C---:B------:R-:W-:Y:S06]  /*7f60*/  HMMA.16816.F32 R64, R44.reuse, R50, R64 ;  /* 0x000000322c40723c */ /* 0x040fec0000001840 */
[C---:B------:R-:W-:Y:S06]  /*7f70*/  HMMA.16816.F32 R60, R44.reuse, R58, R60 ;  /* 0x0000003a2c3c723c */ /* 0x040fec000000183c */
[----:B------:R-:W-:Y:S01]  /*7f80*/  HMMA.16816.F32 R72, R44, R56, R72 ;  /* 0x000000382c48723c */ /* 0x000fe20000001848 */
[----:B------:R-:W-:-:S08]  /*7f90*/  NOP ;  /* 0x0000000000007918 */ /* 0x000fd00000000000 */
[----:B------:R-:W-:-:S15]  /*7fa0*/  @P1 BRA `(.L_x_1) ;  /* 0xffffffcc00c41947 */ /* 0x000fde000383ffff */
.L_x_0:
[----:B------:R-:W0:Y:S01]  /*7fb0*/  S2R R12, SR_TID.X ;  /* 0x00000000000c7919 */ /* 0x000e220000002100 */
[----:B------:R-:W-:Y:S01]  /*7fc0*/  F2FP.SATFINITE.E4M3.F32.PACK_AB_MERGE_C R80, R81, R80, RZ ;  /* 0x000000505150723e */ /* 0x000fe200048070ff */
[----:B------:R-:W1:Y:S01]  /*7fd0*/  LDC R47, c[0x0][0x248] ;  /* 0x00009200ff2f7b82 */ /* 0x000e620000000800 */
[----:B------:R-:W-:Y:S01]  /*7fe0*/  F2FP.SATFINITE.E4M3.F32.PACK_AB_MERGE_C R84, R85, R84, RZ ;  /* 0x000000545554723e */ /* 0x000fe200048070ff */
[----:B------:R-:W-:Y:S01]  /*7ff0*/  ULDC.64 UR8, c[0x0][0x228] ;  /* 0x00008a0000087ab9 */ /* 0x000fe20000000a00 */
[----:B------:R-:W-:Y:S01]  /*8000*/  F2FP.SATFINITE.E4M3.F32.PACK_AB_MERGE_C R88, R89, R88, RZ ;  /* 0x000000585958723e */ /* 0x000fe200048070ff */
[----:B------:R-:W-:Y:S01]  /*8010*/  ULDC UR5, c[0x0][0x244] ;  /* 0x0000910000057ab9 */ /* 0x000fe20000000800 */
[----:B------:R-:W-:Y:S01]  /*8020*/  LOP3.LUT R80, R80, 0xffff, RZ, 0xc0, !PT ;  /* 0x0000ffff50507812 */ /* 0x000fe200078ec0ff */
[----:B------:R-:W-:Y:S01]  /*8030*/  ULDC.64 UR6, c[0x0][0x220] ;  /* 0x0000880000067ab9 */ /* 0x000fe20000000a00 */
[----:B------:R-:W-:Y:S02]  /*8040*/  LOP3.LUT R88, R88, 0xffff, RZ, 0xc0, !PT ;  /* 0x0000ffff58587812 */ /* 0x000fe400078ec0ff */
[----:B------:R-:W-:-:S02]  /*8050*/  F2FP.SATFINITE.E4M3.F32.PACK_AB_MERGE_C R70, R71, R70, RZ ;  /* 0x000000464746723e */ /* 0x000fc400048070ff */
[----:B------:R-:W-:Y:S02]  /*8060*/  F2FP.SATFINITE.E4M3.F32.PACK_AB_MERGE_C R66, R67, R66, RZ ;  /* 0x000000424342723e */ /* 0x000fe400048070ff */
[----:B------:R-:W-:Y:S02]  /*8070*/  F2FP.SATFINITE.E4M3.F32.PACK_AB_MERGE_C R62, R63, R62, RZ ;  /* 0x0000003e3f3e723e */ /* 0x000fe400048070ff */
[----:B------:R-:W-:Y:S02]  /*8080*/  F2FP.SATFINITE.E4M3.F32.PACK_AB_MERGE_C R82, R83, R82, RZ ;  /* 0x000000525352723e */ /* 0x000fe400048070ff */
[----:B------:R-:W-:Y:S02]  /*8090*/  F2FP.SATFINITE.E4M3.F32.PACK_AB_MERGE_C R86, R87, R86, RZ ;  /* 0x000000565756723e */ /* 0x000fe400048070ff */
[----:B------:R-:W-:Y:S02]  /*80a0*/  F2FP.SATFINITE.E4M3.F32.PACK_AB_MERGE_C R90, R91, R90, RZ ;  /* 0x0000005a5b5a723e */ /* 0x000fe400048070ff */
[----:B------:R-:W-:-:S02]  /*80b0*/  F2FP.SATFINITE.E4M3.F32.PACK_AB_MERGE_C R68, R69, R68, RZ ;  /* 0x000000444544723e */ /* 0x000fc400048070ff */
[----:B------:R-:W-:Y:S02]  /*80c0*/  F2FP.SATFINITE.E4M3.F32.PACK_AB_MERGE_C R64, R65, R64, RZ ;  /* 0x000000404140723e */ /* 0x000fe400048070ff */
[----:B------:R-:W-:Y:S02]  /*80d0*/  F2FP.SATFINITE.E4M3.F32.PACK_AB_MERGE_C R60, R61, R60, RZ ;  /* 0x0000003c3d3c723e */ /* 0x000fe400048070ff */
[----:B------:R-:W-:Y:S02]  /*80e0*/  LOP3.LUT R70, R70, 0xffff, RZ, 0xc0, !PT ;  /* 0x0000ffff46467812 */ /* 0x000fe400078ec0ff */
[----:B------:R-:W-:Y:S01]  /*80f0*/  LOP3.LUT R25, R66, 0xffff, RZ, 0xc0, !PT ;  /* 0x0000ffff42197812 */ /* 0x000fe200078ec0ff */
[C---:B0-----:R-:W-:Y:S01]  /*8100*/  IMAD.SHL.U32 R2, R12.reuse, 0x100, RZ ;  /* 0x000001000c027824 */ /* 0x041fe200078e00ff */
[C---:B------:R-:W-:Y:S01]  /*8110*/  LOP3.LUT R5, R12.reuse, 0x3f, RZ, 0xc0, !PT ;  /* 0x0000003f0c057812 */ /* 0x040fe200078ec0ff */
[C---:B------:R-:W-:Y:S01]  /*8120*/  IMAD.SHL.U32 R0, R12.reuse, 0x20, RZ ;  /* 0x000000200c007824 */ /* 0x040fe200078e00ff */
[----:B------:R-:W-:-:S02]  /*8130*/  LOP3.LUT R4, R12, 0xc0, RZ, 0xc0, !PT ;  /* 0x000000c00c047812 */ /* 0x000fc400078ec0ff */
[----:B------:R-:W-:Y:S02]  /*8140*/  LOP3.LUT R2, R2, 0x1800, RZ, 0xc0, !PT ;  /* 0x0000180002027812 */ /* 0x000fe400078ec0ff */
[----:B------:R-:W-:Y:S02]  /*8150*/  LOP3.LUT R3, R12, 0xe0, RZ, 0xc0, !PT ;  /* 0x000000e00c037812 */ /* 0x000fe400078ec0ff */
[----:B------:R-:W-:Y:S01]  /*8160*/  LOP3.LUT R0, R0, 0x60, RZ, 0xc0, !PT ;  /* 0x0000006000007812 */ /* 0x000fe200078ec0ff */
[----:B------:R-:W-:Y:S01]  /*8170*/  IMAD R5, R5, 0x4, R2 ;  /* 0x0000000405057824 */ /* 0x000fe200078e0202 */
[----:B------:R-:W-:Y:S02]  /*8180*/  SHF.R.U32.HI R2, RZ, 0x1, R4 ;  /* 0x00000001ff027819 */ /* 0x000fe40000011604 */
[----:B------:R-:W-:Y:S01]  /*8190*/  LOP3.LUT R62, R62, 0xffff, RZ, 0xc0, !PT ;  /* 0x0000ffff3e3e7812 */ /* 0x000fe200078ec0ff */
[----:B------:R-:W-:Y:S01]  /*81a0*/  IMAD R3, R3, 0x8, R0 ;  /* 0x0000000803037824 */ /* 0x000fe200078e0200 */
[----:B------:R-:W-:-:S02]  /*81b0*/  LOP3.LUT R0, R12, 0x1c, RZ, 0xc0, !PT ;  /* 0x0000001c0c007812 */ /* 0x000fc400078ec0ff */
[----:B------:R-:W-:Y:S01]  /*81c0*/  LOP3.LUT R30, R5, R2, RZ, 0x3c, !PT ;  /* 0x00000002051e7212 */ /* 0x000fe200078e3cff */
[----:B------:R-:W-:Y:S01]  /*81d0*/  BAR.SYNC.DEFER_BLOCKING 0x0 ;  /* 0x0000000000007b1d */ /* 0x000fe20000010000 */
[----:B------:R-:W-:Y:S01]  /*81e0*/  LOP3.LUT R5, R84, 0xffff, RZ, 0xc0, !PT ;  /* 0x0000ffff54057812 */ /* 0x000fe200078ec0ff */
[----:B------:R-:W-:Y:S01]  /*81f0*/  IMAD.IADD R7, R0, 0x1, R3 ;  /* 0x0000000100077824 */ /* 0x000fe200078e0203 */
[----:B------:R-:W-:Y:S02]  /*8200*/  PRMT R3, R88, 0x3340, R1 ;  /* 0x0000334058037816 */ /* 0x000fe40000000001 */
[--C-:B------:R-:W-:Y:S02]  /*8210*/  PRMT R0, R80, 0x3340, R5.reuse ;  /* 0x0000334050007816 */ /* 0x100fe40000000005 */
[----:B------:R-:W-:Y:S02]  /*8220*/  SHF.R.U32.HI R2, RZ, 0x8, R5 ;  /* 0x00000008ff027819 */ /* 0x000fe40000011605 */
[----:B------:R-:W-:-:S02]  /*8230*/  PRMT R9, R0, 0x5410, R3 ;  /* 0x0000541000097816 */ /* 0x000fc40000000003 */
[----:B------:R-:W-:Y:S02]  /*8240*/  SHF.R.U32.HI R0, RZ, 0x8, R80 ;  /* 0x00000008ff007819 */ /* 0x000fe40000011650 */
[----:B------:R-:W-:Y:S02]  /*8250*/  LOP3.LUT R82, R82, 0xffff, RZ, 0xc0, !PT ;  /* 0x0000ffff52527812 */ /* 0x000fe400078ec0ff */
[----:B------:R-:W-:Y:S02]  /*8260*/  LOP3.LUT R21, R86, 0xffff, RZ, 0xc0, !PT ;  /* 0x0000ffff56157812 */ /* 0x000fe400078ec0ff */
[----:B------:R-:W-:Y:S02]  /*8270*/  LOP3.LUT R90, R90, 0xffff, RZ, 0xc0, !PT ;  /* 0x0000ffff5a5a7812 */ /* 0x000fe400078ec0ff */
[----:B------:R-:W-:Y:S02]  /*8280*/  LOP3.LUT R68, R68, 0xffff, RZ, 0xc0, !PT ;  /* 0x0000ffff44447812 */ /* 0x000fe400078ec0ff */
[----:B------:R-:W-:-:S02]  /*8290*/  LOP3.LUT R23, R64, 0xffff, RZ, 0xc0, !PT ;  /* 0x0000ffff40177812 */ /* 0x000fc400078ec0ff */
[----:B------:R-:W-:Y:S02]  /*82a0*/  LOP3.LUT R60, R60, 0xffff, RZ, 0xc0, !PT ;  /* 0x0000ffff3c3c7812 */ /* 0x000fe400078ec0ff */
[----:B------:R-:W-:Y:S02]  /*82b0*/  PRMT R17, R62, 0x3340, R1 ;  /* 0x000033403e117816 */ /* 0x000fe40000000001 */
[----:B------:R-:W-:Y:S02]  /*82c0*/  PRMT R8, R70, 0x3340, R25 ;  /* 0x0000334046087816 */ /* 0x000fe40000000019 */
[----:B------:R-:W-:Y:S02]  /*82d0*/  LOP3.LUT R2, R2, 0xffff, RZ, 0xc0, !PT ;  /* 0x0000ffff02027812 */ /* 0x000fe400078ec0ff */
[----:B------:R-:W-:Y:S02]  /*82e0*/  LOP3.LUT R3, R0, 0xffff, RZ, 0xc0, !PT ;  /* 0x0000ffff00037812 */ /* 0x000fe400078ec0ff */
[----:B------:R-:W-:-:S02]  /*82f0*/  PRMT R5, R90, 0x3340, R1 ;  /* 0x000033405a057816 */ /* 0x000fc40000000001 */
[----:B------:R-:W-:Y:S02]  /*8300*/  PRMT R13, R60, 0x3340, R1 ;  /* 0x000033403c0d7816 */ /* 0x000fe40000000001 */
[----:B------:R-:W-:Y:S02]  /*8310*/  PRMT R4, R82, 0x3340, R21 ;  /* 0x0000334052047816 */ /* 0x000fe40000000015 */
[----:B------:R-:W-:Y:S02]  /*8320*/  PRMT R6, R68, 0x3340, R23 ;  /* 0x0000334044067816 */ /* 0x000fe40000000017 */
[----:B------:R-:W-:Y:S02]  /*8330*/  PRMT R19, R8, 0x5410, R17 ;  /* 0x0000541008137816 */ /* 0x000fe40000000011 */
[----:B------:R-:W-:Y:S02]  /*8340*/  PRMT R8, R3, 0x3340, R2 ;  /* 0x0000334003087816 */ /* 0x000fe40000000002 */
[----:B------:R-:W-:-:S02]  /*8350*/  PRMT R11, R4, 0x5410, R5 ;  /* 0x00005410040b7816 */ /* 0x000fc40000000005 */
[----:B------:R-:W-:Y:S02]  /*8360*/  PRMT R15, R6, 0x5410, R13 ;  /* 0x00005410060f7816 */ /* 0x000fe4000000000d */
[----:B------:R-:W-:Y:S02]  /*8370*/  SHF.R.U32.HI R3, RZ, 0x8, R88 ;  /* 0x00000008ff037819 */ /* 0x000fe40000011658 */
[----:B------:R-:W-:Y:S02]  /*8380*/  SHF.R.U32.HI R0, RZ, 0x8, R82 ;  /* 0x00000008ff007819 */ /* 0x000fe40000011652 */
[----:B------:R-:W-:Y:S02]  /*8390*/  SHF.R.U32.HI R2, RZ, 0x8, R21 ;  /* 0x00000008ff027819 */ /* 0x000fe40000011615 */
[----:B------:R-:W-:Y:S02]  /*83a0*/  SHF.R.U32.HI R4, RZ, 0x8, R90 ;  /* 0x00000008ff047819 */ /* 0x000fe4000001165a */
[----:B------:R-:W-:-:S02]  /*83b0*/  SHF.R.U32.HI R5, RZ, 0x8, R68 ;  /* 0x00000008ff057819 */ /* 0x000fc40000011644 */
        /* <DEDUP_REMOVED lines=9> */
[----:B------:R-:W-:Y:S02]  /*8450*/  PRMT R6, R4, 0x3340, R1 ;  /* 0x0000334004067816 */ /* 0x000fe40000000001 */
[----:B------:R-:W-:Y:S02]  /*8460*/  PRMT R17, R17, 0x3340, R0 ;  /* 0x0000334011117816 */ /* 0x000fe40000000000 */
[----:B------:R-:W-:-:S02]  /*8470*/  SHF.R.U32.HI R3, RZ, 0x8, R60 ;  /* 0x00000008ff037819 */ /* 0x000fc4000001163c */
[----:B------:R-:W-:Y:S02]  /*8480*/  SHF.R.U32.HI R2, RZ, 0x8, R25 ;  /* 0x00000008ff027819 */ /* 0x000fe40000011619 */
[----:B------:R-:W-:Y:S02]  /*8490*/  SHF.R.U32.HI R0, RZ, 0x8, R70 ;  /* 0x00000008ff007819 */ /* 0x000fe40000011646 */
[----:B------:R-:W-:Y:S02]  /*84a0*/  SHF.R.U32.HI R4, RZ, 0x8, R62 ;  /* 0x00000008ff047819 */ /* 0x000fe4000001163e */
[----:B------:R-:W-:Y:S02]  /*84b0*/  F2FP.SATFINITE.E4M3.F32.PACK_AB_MERGE_C R92, R93, R92, RZ ;  /* 0x0000005c5d5c723e */ /* 0x000fe400048070ff */
[----:B------:R-:W-:Y:S02]  /*84c0*/  LOP3.LUT R3, R3, 0xffff, RZ, 0xc0, !PT ;  /* 0x0000ffff03037812 */ /* 0x000fe400078ec0ff */
[----:B------:R-:W-:-:S02]  /*84d0*/  LOP3.LUT R2, R2, 0xffff, RZ, 0xc0, !PT ;  /* 0x0000ffff02027812 */ /* 0x000fc400078ec0ff */
[----:B------:R-:W-:Y:S02]  /*84e0*/  LOP3.LUT R21, R0, 0xffff, RZ, 0xc0, !PT ;  /* 0x0000ffff00157812 */ /* 0x000fe400078ec0ff */
[----:B------:R-:W-:Y:S02]  /*84f0*/  LOP3.LUT R4, R4, 0xffff, RZ, 0xc0, !PT ;  /* 0x0000ffff04047812 */ /* 0x000fe400078ec0ff */
[----:B------:R-:W-:Y:S02]  /*8500*/  F2FP.SATFINITE.E4M3.F32.PACK_AB_MERGE_C R94, R95, R94, RZ ;  /* 0x0000005e5f5e723e */ /* 0x000fe400048070ff */
[----:B------:R-:W-:Y:S02]  /*8510*/  F2FP.SATFINITE.E4M3.F32.PACK_AB_MERGE_C R72, R73, R72, RZ ;  /* 0x000000484948723e */ /* 0x000fe400048070ff */
[----:B------:R-:W-:Y:S02]  /*8520*/  LOP3.LUT R92, R92, 0xffff, RZ, 0xc0, !PT ;  /* 0x0000ffff5c5c7812 */ /* 0x000fe400078ec0ff */
[----:B------:R-:W-:-:S02]  /*8530*/  PRMT R10, R3, 0x3340, R10 ;  /* 0x00003340030a7816 */ /* 0x000fc4000000000a */
[----:B------:R-:W-:Y:S02]  /*8540*/  F2FP.SATFINITE.E4M3.F32.PACK_AB_MERGE_C R74, R75, R74, RZ ;  /* 0x0000004a4b4a723e */ /* 0x000fe400048070ff */
[----:B------:R-:W-:Y:S02]  /*8550*/  PRMT R2, R21, 0x3340, R2 ;  /* 0x0000334015027816 */ /* 0x000fe40000000002 */
[----:B------:R-:W-:Y:S02]  /*8560*/  PRMT R3, R4, 0x3340, R1 ;  /* 0x0000334004037816 */ /* 0x000fe40000000001 */
[----:B------:R-:W-:Y:S02]  /*8570*/  PRMT R5, R8, 0x5410, R5 ;  /* 0x0000541008057816 */ /* 0x000fe40000000005 */
[----:B------:R-:W-:Y:S02]  /*8580*/  LOP3.LUT R94, R94, 0xffff, RZ, 0xc0, !PT ;  /* 0x0000ffff5e5e7812 */ /* 0x000fe400078ec0ff */
[----:B------:R-:W-:-:S02]  /*8590*/  PRMT R13, R13, 0x5410, R6 ;  /* 0x000054100d0d7816 */ /* 0x000fc40000000006 */
[----:B------:R-:W-:Y:S02]  /*85a0*/  PRMT R0, R9, 0x4210, R92 ;  /* 0x0000421009007816 */ /* 0x000fe4000000005c */
[----:B------:R-:W-:Y:S02]  /*85b0*/  PRMT R17, R17, 0x5410, R10 ;  /* 0x0000541011117816 */ /* 0x000fe4000000000a */
[----:B------:R-:W-:Y:S01]  /*85c0*/  LOP3.LUT R72, R72, 0xffff, RZ, 0xc0, !PT ;  /* 0x0000ffff48487812 */ /* 0x000fe200078ec0ff */
[----:B------:R0:W-:Y:S01]  /*85d0*/  STS [R7+UR4], R0 ;  /* 0x0000000007007988 */ /* 0x0001e20008000804 */
[----:B------:R-:W-:Y:S02]  /*85e0*/  PRMT R9, R2, 0x5410, R3 ;  /* 0x0000541002097816 */ /* 0x000fe40000000003 */
[----:B------:R-:W-:Y:S02]  /*85f0*/  LOP3.LUT R74, R74, 0xffff, RZ, 0xc0, !PT ;  /* 0x0000ffff4a4a7812 */ /* 0x000fe400078ec0ff */
[----:B------:R-:W-:-:S02]  /*8600*/  PRMT R92, R5, 0x5210, R92 ;  /* 0x00005210055c7816 */ /* 0x000fc4000000005c */
[--C-:B------:R-:W-:Y:S02]  /*8610*/  PRMT R2, R11, 0x4210, R94.reuse ;  /* 0x000042100b027816 */ /* 0x100fe4000000005e */
[----:B------:R-:W-:Y:S01]  /*8620*/  PRMT R94, R13, 0x5210, R94 ;  /* 0x000052100d5e7816 */ /* 0x000fe2000000005e */
[----:B------:R-:W-:Y:S01]  /*8630*/  STS [R7+UR4+0x80], R92 ;  /* 0x0000805c07007988 */ /* 0x000fe20008000804 */
[----:B------:R-:W-:Y:S02]  /*8640*/  LOP3.LUT R3, R7, 0x20, RZ, 0x3c, !PT ;  /* 0x0000002007037812 */ /* 0x000fe400078e3cff */
[--C-:B------:R-:W-:Y:S02]  /*8650*/  PRMT R5, R15, 0x4210, R72.reuse ;  /* 0x000042100f057816 */ /* 0x100fe40000000048 */
[----:B------:R-:W-:Y:S01]  /*8660*/  PRMT R17, R17, 0x5210, R72 ;  /* 0x0000521011117816 */ /* 0x000fe20000000048 */
[----:B------:R2:W-:Y:S01]  /*8670*/  STS [R3+UR4+0x800], R2 ;  /* 0x0008000203007988 */ /* 0x0005e20008000804 */
[----:B------:R-:W-:-:S02]  /*8680*/  LOP3.LUT R4, R7, 0x40, RZ, 0x3c, !PT ;  /* 0x0000004007047812 */ /* 0x000fc400078e3cff */
[--C-:B------:R-:W-:Y:S01]  /*8690*/  PRMT R19, R19, 0x4210, R74.reuse ;  /* 0x0000421013137816 */ /* 0x100fe2000000004a */
[----:B------:R3:W-:Y:S01]  /*86a0*/  STS [R3+UR4+0x880], R94 ;  /* 0x0008805e03007988 */ /* 0x0007e20008000804 */
[----:B------:R-:W-:Y:S02]  /*86b0*/  PRMT R9, R9, 0x5210, R74 ;  /* 0x0000521009097816 */ /* 0x000fe4000000004a */
[----:B------:R-:W-:Y:S01]  /*86c0*/  LOP3.LUT R6, R7, 0x60, RZ, 0x3c, !PT ;  /* 0x0000006007067812 */ /* 0x000fe200078e3cff */
[----:B------:R-:W-:Y:S01]  /*86d0*/  STS [R4+UR4+0x1000], R5 ;  /* 0x0010000504007988 */ /* 0x000fe20008000804 */
[----:B------:R-:W-:Y:S02]  /*86e0*/  SHF.R.U32.HI R29, RZ, 0x5, R12 ;  /* 0x00000005ff1d7819 */ /* 0x000fe4000001160c */
[----:B------:R-:W-:Y:S01]  /*86f0*/  ISETP.GE.AND P0, PT, R131, UR8, PT ;  /* 0x0000000883007c0c */ /* 0x000fe2000bf06270 */
[----:B------:R4:W-:Y:S01]  /*8700*/  STS [R4+UR4+0x1080], R17 ;  /* 0x0010801104007988 */ /* 0x0009e20008000804 */
[----:B------:R-:W-:Y:S01]  /*8710*/  SGXT.U32 R29, R29, 0x3 ;  /* 0x000000031d1d781a */ /* 0x000fe20000000000 */
[----:B------:R-:W-:-:S02]  /*8720*/  IMAD R131, R131, UR5, RZ ;  /* 0x0000000583837c24 */ /* 0x000fc4000f8e02ff */
[----:B------:R5:W-:Y:S01]  /*8730*/  STS [R6+UR4+0x1800], R19 ;  /* 0x0018001306007988 */ /* 0x000be20008000804 */
[C---:B0-----:R-:W-:Y:S02]  /*8740*/  LOP3.LUT R0, R130.reuse, R29, RZ, 0xfc, !PT ;  /* 0x0000001d82007212 */ /* 0x041fe400078efcff */
[C-C-:B--2---:R-:W-:Y:S01]  /*8750*/  LOP3.LUT R2, R130.reuse, 0xf0, R29.reuse, 0xfe, !PT ;  /* 0x000000f082027812 */ /* 0x144fe200078efe1d */
[----:B------:R0:W-:Y:S01]  /*8760*/  STS [R6+UR4+0x1880], R9 ;  /* 0x0018800906007988 */ /* 0x0001e20008000804 */
[C-C-:B------:R-:W-:Y:S02]  /*8770*/  LOP3.LUT R15, R130.reuse, 0xe8, R29.reuse, 0xfe, !PT ;  /* 0x000000e8820f7812 */ /* 0x140fe400078efe1d */
[C-C-:B------:R-:W-:Y:S01]  /*8780*/  LOP3.LUT R13, R130.reuse, 0xe0, R29.reuse, 0xfe, !PT ;  /* 0x000000e0820d7812 */ /* 0x140fe200078efe1d */
[----:B------:R-:W-:Y:S01]  /*8790*/  BAR.SYNC.DEFER_BLOCKING 0x0 ;  /* 0x0000000000007b1d */ /* 0x000fe20000010000 */
[C-C-:B---3--:R-:W-:Y:S02]  /*87a0*/  LOP3.LUT R3, R130.reuse, 0xd8, R29.reuse, 0xfe, !PT ;  /* 0x000000d882037812 */ /* 0x148fe400078efe1d */
[----:B------:R-:W-:-:S02]  /*87b0*/  LOP3.LUT R10, R130, 0xd0, R29, 0xfe, !PT ;  /* 0x000000d0820a7812 */ /* 0x000fc400078efe1d */
[C-C-:B------:R-:W-:Y:S02]  /*87c0*/  LOP3.LUT R11, R130.reuse, 0xc8, R29.reuse, 0xfe, !PT ;  /* 0x000000c8820b7812 */ /* 0x140fe400078efe1d */
[C-C-:B------:R-:W-:Y:S02]  /*87d0*/  LOP3.LUT R12, R130.reuse, 0xc0, R29.reuse, 0xfe, !PT ;  /* 0x000000c0820c7812 */ /* 0x140fe400078efe1d */
[C-C-:B------:R-:W-:Y:S02]  /*87e0*/  LOP3.LUT R16, R130.reuse, 0xb8, R29.reuse, 0xfe, !PT ;  /* 0x000000b882107812 */ /* 0x140fe400078efe1d */
[C-C-:B------:R-:W-:Y:S02]  /*87f0*/  LOP3.LUT R40, R130.reuse, 0xb0, R29.reuse, 0xfe, !PT ;  /* 0x000000b082287812 */ /* 0x140fe400078efe1d */
[C-C-:B------:R-:W-:Y:S02]  /*8800*/  LOP3.LUT R42, R130.reuse, 0xa8, R29.reuse, 0xfe, !PT ;  /* 0x000000a8822a7812 */ /* 0x140fe400078efe1d */
[----:B------:R-:W-:-:S02]  /*8810*/  LOP3.LUT R44, R130, 0xa0, R29, 0xfe, !PT ;  /* 0x000000a0822c7812 */ /* 0x000fc400078efe1d */
[C-C-:B------:R-:W-:Y:S02]  /*8820*/  LOP3.LUT R46, R130.reuse, 0x98, R29.reuse, 0xfe, !PT ;  /* 0x00000098822e7812 */ /* 0x140fe400078efe1d */
[C-C-:B------:R-:W-:Y:S02]  /*8830*/  LOP3.LUT R48, R130.reuse, 0x90, R29.reuse, 0xfe, !PT ;  /* 0x0000009082307812 */ /* 0x140fe400078efe1d */
[C-C-:B------:R-:W-:Y:S02]  /*8840*/  LOP3.LUT R49, R130.reuse, 0x88, R29.reuse, 0xfe, !PT ;  /* 0x0000008882317812 */ /* 0x140fe400078efe1d */
[C-C-:B------:R-:W-:Y:S01]  /*8850*/  LOP3.LUT R50, R130.reuse, 0x80, R29.reuse, 0xfe, !PT ;  /* 0x0000008082327812 */ /* 0x140fe200078efe1d */
[----:B------:R-:W2:Y:S01]  /*8860*/  LDS R31, [R30+UR4] ;  /* 0x000000041e1f7984 */ /* 0x000ea20008000800 */
[C-C-:B----4-:R-:W-:Y:S02]  /*8870*/  LOP3.LUT R17, R130.reuse, 0x78, R29.reuse, 0xfe, !PT ;  /* 0x0000007882117812 */ /* 0x150fe400078efe1d */
[C-C-:B------:R-:W-:Y:S01]  /*8880*/  LOP3.LUT R18, R130.reuse, 0x70, R29.reuse, 0xfe, !PT ;  /* 0x0000007082127812 */ /* 0x140fe200078efe1d */
[----:B------:R-:W3:Y:S01]  /*8890*/  LDS R32, [R30+UR4+0x100] ;  /* 0x000100041e207984 */ /* 0x000ee20008000800 */
[----:B-----5:R-:W-:-:S02]  /*88a0*/  LOP3.LUT R19, R130, 0x68, R29, 0xfe, !PT ;  /* 0x0000006882137812 */ /* 0x020fc400078efe1d */
[C-C-:B------:R-:W-:Y:S01]  /*88b0*/  LOP3.LUT R20, R130.reuse, 0x60, R29.reuse, 0xfe, !PT ;  /* 0x0000006082147812 */ /* 0x140fe200078efe1d */
[----:B------:R-:W4:Y:S01]  /*88c0*/  LDS R33, [R30+UR4+0x200] ;  /* 0x000200041e217984 */ /* 0x000f220008000800 */
[C-C-:B------:R-:W-:Y:S02]  /*88d0*/  LOP3.LUT R21, R130.reuse, 0x58, R29.reuse, 0xfe, !PT ;  /* 0x0000005882157812 */ /* 0x140fe400078efe1d */
[C-C-:B------:R-:W-:Y:S01]  /*88e0*/  LOP3.LUT R22, R130.reuse, 0x50, R29.reuse, 0xfe, !PT ;  /* 0x0000005082167812 */ /* 0x140fe200078efe1d */
[----:B------:R-:W5:Y:S01]  /*88f0*/  LDS R34, [R30+UR4+0x300] ;  /* 0x000300041e227984 */ /* 0x000f620008000800 */
[C-C-:B------:R-:W-:Y:S02]  /*8900*/  LOP3.LUT R23, R130.reuse, 0x48, R29.reuse, 0xfe, !PT ;  /* 0x0000004882177812 */ /* 0x140fe400078efe1d */
[C-C-:B------:R-:W-:Y:S01]  /*8910*/  LOP3.LUT R24, R130.reuse, 0x40, R29.reuse, 0xfe, !PT ;  /* 0x0000004082187812 */ /* 0x140fe200078efe1d */
[----:B------:R-:W5:Y:S01]  /*8920*/  LDS R35, [R30+UR4+0x400] ;  /* 0x000400041e237984 */ /* 0x000f620008000800 */
[----:B------:R-:W-:-:S02]  /*8930*/  LOP3.LUT R14, R130, 0xf8, R29, 0xfe, !PT ;  /* 0x000000f8820e7812 */ /* 0x000fc400078efe1d */
[C-C-:B------:R-:W-:Y:S01]  /*8940*/  LOP3.LUT R25, R130.reuse, 0x38, R29.reuse, 0xfe, !PT ;  /* 0x0000003882197812 */ /* 0x140fe200078efe1d */
[----:B------:R-:W5:Y:S01]  /*8950*/  LDS R36, [R30+UR4+0x500] ;  /* 0x000500041e247984 */ /* 0x000f620008000800 */
[C-C-:B------:R-:W-:Y:S02]  /*8960*/  LOP3.LUT R26, R130.reuse, 0x30, R29.reuse, 0xfe, !PT ;  /* 0x00000030821a7812 */ /* 0x140fe400078efe1d */
[C-C-:B------:R-:W-:Y:S01]  /*8970*/  LOP3.LUT R27, R130.reuse, 0x28, R29.reuse, 0xfe, !PT ;  /* 0x00000028821b7812 */ /* 0x140fe200078efe1d */
[----:B------:R-:W5:Y:S01]  /*8980*/  LDS R37, [R30+UR4+0x600] ;  /* 0x000600041e257984 */ /* 0x000f620008000800 */
[C-C-:B------:R-:W-:Y:S02]  /*8990*/  LOP3.LUT R8, R130.reuse, 0x20, R29.reuse, 0xfe, !PT ;  /* 0x0000002082087812 */ /* 0x140fe400078efe1d */
[C-C-:B------:R-:W-:Y:S01]  /*89a0*/  LOP3.LUT R7, R130.reuse, 0x18, R29.reuse, 0xfe, !PT ;  /* 0x0000001882077812 */ /* 0x140fe200078efe1d */
[----:B------:R-:W5:Y:S01]  /*89b0*/  LDS R38, [R30+UR4+0x700] ;  /* 0x000700041e267984 */ /* 0x000f620008000800 */
[----:B------:R-:W-:-:S02]  /*89c0*/  LOP3.LUT R5, R130, 0x10, R29, 0xfe, !PT ;  /* 0x0000001082057812 */ /* 0x000fc400078efe1d */
[----:B------:R-:W-:Y:S01]  /*89d0*/  LOP3.LUT R130, R130, 0x8, R29, 0xfe, !PT ;  /* 0x0000000882827812 */ /* 0x000fe200078efe1d */
[-C--:B-1----:R-:W-:Y:S01]  /*89e0*/  IMAD R28, R7, R47.reuse, RZ ;  /* 0x0000002f071c7224 */ /* 0x082fe200078e02ff */
[C---:B------:R-:W-:Y:S01]  /*89f0*/  ISETP.LT.AND P2, PT, R0.reuse, UR9, !P0 ;  /* 0x0000000900007c0c */ /* 0x040fe2000c741270 */
[-C--:B------:R-:W-:Y:S01]  /*8a00*/  IMAD R0, R0, R47.reuse, RZ ;  /* 0x0000002f00007224 */ /* 0x080fe200078e02ff */
[----:B------:R-:W-:Y:S01]  /*8a10*/  IADD3 R45, P3, R131, UR6, RZ ;  /* 0x00000006832d7c10 */ /* 0x000fe2000ff7e0ff */
[-C--:B0-----:R-:W-:Y:S01]  /*8a20*/  IMAD R6, R130, R47.reuse, RZ ;  /* 0x0000002f82067224 */ /* 0x081fe200078e02ff */
[----:B------:R-:W-:Y:S01]  /*8a30*/  ISETP.LT.AND P1, PT, R2, UR9, !P0 ;  /* 0x0000000902007c0c */ /* 0x000fe2000c721270 */
[-C--:B------:R-:W-:Y:S01]  /*8a40*/  IMAD R9, R5, R47.reuse, RZ ;  /* 0x0000002f05097224 */ /* 0x080fe200078e02ff */
[----:B------:R-:W-:Y:S01]  /*8a50*/  LEA.HI.X.SX32 R131, R131, UR7, 0x1, P3 ;  /* 0x0000000783837c11 */ /* 0x000fe200098f0eff */
[----:B------:R-:W-:Y:S01]  /*8a60*/  IMAD R29, R8, R47, RZ ;  /* 0x0000002f081d7224 */ /* 0x000fe200078e02ff */
[----:B------:R-:W-:-:S02]  /*8a70*/  ISETP.LT.AND P3, PT, R130, UR9, !P0 ;  /* 0x0000000982007c0c */ /* 0x000fc4000c761270 */
[-C--:B------:R-:W-:Y:S02]  /*8a80*/  IADD3 R2, P5, R0, R45.reuse, RZ ;  /* 0x0000002d00027210 */ /* 0x080fe40007fbe0ff */
[----:B------:R-:W-:Y:S02]  /*8a90*/  ISETP.LT.AND P4, PT, R3, UR9, !P0 ;  /* 0x0000000903007c0c */ /* 0x000fe4000c781270 */
[----:B------:R-:W-:Y:S02]  /*8aa0*/  IADD3 R4, P6, R6, R45, RZ ;  /* 0x0000002d06047210 */ /* 0x000fe40007fde0ff */
[----:B------:R-:W-:Y:S01]  /*8ab0*/  LEA.HI.X.SX32 R3, R0, R131, 0x1, P5 ;  /* 0x0000008300037211 */ /* 0x000fe200028f0eff */
[----:B------:R-:W-:Y:S01]  /*8ac0*/  IMAD R0, R47, 0x40, R0 ;  /* 0x000000402f007824 */ /* 0x000fe200078e0200 */
[----:B--2---:R-:W-:Y:S02]  /*8ad0*/  PRMT R39, R31, 0x7770, RZ ;  /* 0x000077701f277816 */ /* 0x004fe400000000ff */
[----:B------:R-:W-:-:S02]  /*8ae0*/  ISETP.LT.AND P5, PT, R5, UR9, !P0 ;  /* 0x0000000905007c0c */ /* 0x000fc4000c7a1270 */
[----:B------:R-:W-:Y:S01]  /*8af0*/  LEA.HI.X.SX32 R5, R6, R131, 0x1, P6 ;  /* 0x0000008306057211 */ /* 0x000fe200030f0eff */
[----:B------:R5:W-:Y:S01]  /*8b00*/  @P2 STG.E.U8 desc[UR30][R2.64], R39 ;  /* 0x0000002702002986 */ /* 0x000be2000c10111e */
[----:B---3--:R-:W-:Y:S02]  /*8b10*/  PRMT R41, R32, 0x7770, RZ ;  /* 0x0000777020297816 */ /* 0x008fe400000000ff */
[----:B------:R-:W-:Y:S02]  /*8b20*/  IADD3 R6, P2, R9, R45, RZ ;  /* 0x0000002d09067210 */ /* 0x000fe40007f5e0ff */
[----:B----4-:R-:W-:Y:S01]  /*8b30*/  PRMT R43, R33, 0x7770, RZ ;  /* 0x00007770212b7816 */ /* 0x010fe200000000ff */
[----:B------:R0:W-:Y:S01]  /*8b40*/  @P3 STG.E.U8 desc[UR30][R4.64], R41 ;  /* 0x0000002904003986 */ /* 0x0001e2000c10111e */
[----:B------:R-:W-:Y:S02]  /*8b50*/  ISETP.LT.AND P3, PT, R7, UR9, !P0 ;  /* 0x0000000907007c0c */ /* 0x000fe4000c761270 */
[----:B------:R-:W-:-:S02]  /*8b60*/  LEA.HI.X.SX32 R7, R9, R131, 0x1, P2 ;  /* 0x0000008309077211 */ /* 0x000fc400010f0eff */
[----:B------:R-:W-:Y:S02]  /*8b70*/  ISETP.LT.AND P2, PT, R8, UR9, !P0 ;  /* 0x0000000908007c0c */ /* 0x000fe4000c741270 */
[----:B------:R-:W-:Y:S01]  /*8b80*/  IADD3 R8, P6, R28, R45, RZ ;  /* 0x0000002d1c087210 */ /* 0x000fe20007fde0ff */
[----:B------:R1:W-:Y:S01]  /*8b90*/  @P5 STG.E.U8 desc[UR30][R6.64], R43 ;  /* 0x0000002b06005986 */ /* 0x0003e2000c10111e */
[----:B-----5:R-:W-:Y:S02]  /*8ba0*/  PRMT R39, R34, 0x7770, RZ ;  /* 0x0000777022277816 */ /* 0x020fe400000000ff */
[----:B------:R-:W-:Y:S02]  /*8bb0*/  LEA.HI.X.SX32 R9, R28, R131, 0x1, P6 ;  /* 0x000000831c097211 */ /* 0x000fe400030f0eff */
[C---:B------:R-:W-:Y:S01]  /*8bc0*/  ISETP.LT.AND P6, PT, R27.reuse, UR9, !P0 ;  /* 0x000000091b007c0c */ /* 0x040fe2000c7c1270 */
[----:B------:R-:W-:Y:S01]  /*8bd0*/  IMAD R27, R27, R47, RZ ;  /* 0x0000002f1b1b7224 */ /* 0x000fe200078e02ff */
[C---:B------:R-:W-:Y:S01]  /*8be0*/  IADD3 R2, P5, R29.reuse, R45, RZ ;  /* 0x0000002d1d027210 */ /* 0x040fe20007fbe0ff */
[----:B------:R2:W-:Y:S01]  /*8bf0*/  @P3 STG.E.U8 desc[UR30][R8.64], R39 ;  /* 0x0000002708003986 */ /* 0x0005e2000c10111e */
[C---:B------:R-:W-:Y:S01]  /*8c00*/  ISETP.LT.AND P3, PT, R26.reuse, UR9, !P0 ;  /* 0x000000091a007c0c */ /* 0x040fe2000c761270 */
[----:B------:R-:W-:Y:S01]  /*8c10*/  IMAD R26, R26, R47, RZ ;  /* 0x0000002f1a1a7224 */ /* 0x000fe200078e02ff */
[----:B------:R-:W-:-:S02]  /*8c20*/  LEA.HI.X.SX32 R3, R29, R131, 0x1, P5 ;  /* 0x000000831d037211 */ /* 0x000fc400028f0eff */
[----:B0-----:R-:W-:Y:S02]  /*8c30*/  IADD3 R4, P5, R27, R45, RZ ;  /* 0x0000002d1b047210 */ /* 0x001fe40007fbe0ff */
[----:B------:R-:W-:Y:S02]  /*8c40*/  PRMT R29, R35, 0x7770, RZ ;  /* 0x00007770231d7816 */ /* 0x000fe400000000ff */
[----:B------:R-:W-:Y:S01]  /*8c50*/  LEA.HI.X.SX32 R5, R27, R131, 0x1, P5 ;  /* 0x000000831b057211 */ /* 0x000fe200028f0eff */
[C---:B------:R-:W-:Y:S01]  /*8c60*/  IMAD R27, R25.reuse, R47, RZ ;  /* 0x0000002f191b7224 */ /* 0x040fe200078e02ff */
[----:B------:R-:W-:Y:S01]  /*8c70*/  PRMT R41, R36, 0x7770, RZ ;  /* 0x0000777024297816 */ /* 0x000fe200000000ff */
[----:B------:R-:W-:Y:S01]  /*8c80*/  @P2 STG.E.U8 desc[UR30][R2.64], R29 ;  /* 0x0000001d02002986 */ /* 0x000fe2000c10111e */
[-C--:B-1----:R-:W-:Y:S02]  /*8c90*/  IADD3 R6, P5, R26, R45.reuse, RZ ;  /* 0x0000002d1a067210 */ /* 0x082fe40007fbe0ff */
[----:B------:R-:W-:Y:S01]  /*8ca0*/  ISETP.LT.AND P2, PT, R25, UR9, !P0 ;  /* 0x0000000919007c0c */ /* 0x000fe2000c741270 */
[----:B------:R0:W-:Y:S01]  /*8cb0*/  @P6 STG.E.U8 desc[UR30][R4.64], R41 ;  /* 0x0000002904006986 */ /* 0x0001e2000c10111e */
[----:B--2---:R-:W-:-:S02]  /*8cc0*/  IADD3 R8, P6, R27, R45, RZ ;  /* 0x0000002d1b087210 */ /* 0x004fc40007fde0ff */
[-C--:B------:R-:W-:Y:S02]  /*8cd0*/  LEA.HI.X.SX32 R7, R26, R131.reuse, 0x1, P5 ;  /* 0x000000831a077211 */ /* 0x080fe400028f0eff */
[----:B------:R-:W-:Y:S02]  /*8ce0*/  ISETP.LT.AND P5, PT, R24, UR9, !P0 ;  /* 0x0000000918007c0c */ /* 0x000fe4000c7a1270 */
[----:B------:R-:W-:Y:S02]  /*8cf0*/  PRMT R25, R37, 0x7770, RZ ;  /* 0x0000777025197816 */ /* 0x000fe400000000ff */
[----:B------:R-:W-:Y:S02]  /*8d00*/  LEA.HI.X.SX32 R9, R27, R131, 0x1, P6 ;  /* 0x000000831b097211 */ /* 0x000fe400030f0eff */
[----:B------:R-:W-:Y:S01]  /*8d10*/  PRMT R27, R38, 0x7770, RZ ;  /* 0x00007770261b7816 */ /* 0x000fe200000000ff */
[----:B0-----:R-:W-:Y:S01]  /*8d20*/  IMAD R5, R47, 0x8, R0 ;  /* 0x000000082f057824 */ /* 0x001fe200078e0200 */
[----:B------:R-:W-:Y:S01]  /*8d30*/  IADD3 R2, P6, R0, R45, RZ ;  /* 0x0000002d00027210 */ /* 0x000fe20007fde0ff */
[----:B------:R0:W-:Y:S01]  /*8d40*/  @P3 STG.E.U8 desc[UR30][R6.64], R25 ;  /* 0x0000001906003986 */ /* 0x0001e2000c10111e */
[----:B------:R-:W-:-:S02]  /*8d50*/  ISETP.LT.AND P3, PT, R23, UR9, !P0 ;  /* 0x0000000917007c0c */ /* 0x000fc4000c761270 */
[----:B------:R-:W-:Y:S01]  /*8d60*/  LEA.HI.X.SX32 R3, R0, R131, 0x1, P6 ;  /* 0x0000008300037211 */ /* 0x000fe200030f0eff */
[----:B------:R1:W-:Y:S01]  /*8d70*/  @P2 STG.E.U8 desc[UR30][R8.64], R27 ;  /* 0x0000001b08002986 */ /* 0x0003e2000c10111e */
[----:B------:R-:W-:Y:S01]  /*8d80*/  PRMT R23, R31, 0x7771, RZ ;  /* 0x000077711f177816 */ /* 0x000fe200000000ff */
[----:B------:R-:W-:Y:S01]  /*8d90*/  IMAD R0, R47, 0x8, R5 ;  /* 0x000000082f007824 */ /* 0x000fe200078e0205 */
[----:B------:R-:W-:Y:S02]  /*8da0*/  ISETP.LT.AND P2, PT, R22, UR9, !P0 ;  /* 0x0000000916007c0c */ /* 0x000fe4000c741270 */
[CC--:B------:R-:W-:Y:S01]  /*8db0*/  IADD3 R4, P6, R5.reuse, R45.reuse, RZ ;  /* 0x0000002d05047210 */ /* 0x0c0fe20007fde0ff */
[----:B------:R2:W-:Y:S01]  /*8dc0*/  @P5 STG.E.U8 desc[UR30][R2.64], R23 ;  /* 0x0000001702005986 */ /* 0x0005e2000c10111e */
[----:B0-----:R-:W-:Y:S02]  /*8dd0*/  IADD3 R6, P5, R0, R45, RZ ;  /* 0x0000002d00067210 */ /* 0x001fe40007fbe0ff */
[----:B------:R-:W-:Y:S01]  /*8de0*/  LEA.HI.X.SX32 R5, R5, R131, 0x1, P6 ;  /* 0x0000008305057211 */ /* 0x000fe200030f0eff */
[----:B-1----:R-:W-:Y:S01]  /*8df0*/  IMAD R9, R47, 0x8, R0 ;  /* 0x000000082f097824 */ /* 0x002fe200078e0200 */
[----:B------:R-:W-:-:S02]  /*8e00*/  ISETP.LT.AND P6, PT, R21, UR9, !P0 ;  /* 0x0000000915007c0c */ /* 0x000fc4000c7c1270 */
[----:B------:R-:W-:Y:S02]  /*8e10*/  PRMT R21, R32, 0x7771, RZ ;  /* 0x0000777120157816 */ /* 0x000fe400000000ff */
[----:B------:R-:W-:Y:S01]  /*8e20*/  LEA.HI.X.SX32 R7, R0, R131, 0x1, P5 ;  /* 0x0000008300077211 */ /* 0x000fe200028f0eff */
[----:B------:R-:W-:Y:S01]  /*8e30*/  IMAD R0, R47, 0x8, R9 ;  /* 0x000000082f007824 */ /* 0x000fe200078e0209 */
[----:B------:R-:W-:Y:S01]  /*8e40*/  PRMT R25, R33, 0x7771, RZ ;  /* 0x0000777121197816 */ /* 0x000fe200000000ff */
[----:B------:R0:W-:Y:S01]  /*8e50*/  @P3 STG.E.U8 desc[UR30][R4.64], R21 ;  /* 0x0000001504003986 */ /* 0x0001e2000c10111e */
[C---:B------:R-:W-:Y:S02]  /*8e60*/  IADD3 R8, P5, R9.reuse, R45, RZ ;  /* 0x0000002d09087210 */ /* 0x040fe40007fbe0ff */
[----:B--2---:R-:W-:Y:S01]  /*8e70*/  PRMT R23, R34, 0x7771, RZ ;  /* 0x0000777122177816 */ /* 0x004fe200000000ff */
[----:B------:R-:W-:Y:S01]  /*8e80*/  @P2 STG.E.U8 desc[UR30][R6.64], R25 ;  /* 0x0000001906002986 */ /* 0x000fe2000c10111e */
[----:B------:R-:W-:-:S02]  /*8e90*/  LEA.HI.X.SX32 R9, R9, R131, 0x1, P5 ;  /* 0x0000008309097211 */ /* 0x000fc400028f0eff */
[----:B------:R-:W-:Y:S01]  /*8ea0*/  ISETP.LT.AND P2, PT, R19, UR9, !P0 ;  /* 0x0000000913007c0c */ /* 0x000fe2000c741270 */
[----:B------:R-:W-:Y:S01]  /*8eb0*/  IMAD R19, R47, 0x8, R0 ;  /* 0x000000082f137824 */ /* 0x000fe200078e0200 */
[----:B------:R-:W-:Y:S01]  /*8ec0*/  ISETP.LT.AND P3, PT, R20, UR9, !P0 ;  /* 0x0000000914007c0c */ /* 0x000fe2000c761270 */
[----:B------:R1:W-:Y:S01]  /*8ed0*/  @P6 STG.E.U8 desc[UR30][R8.64], R23 ;  /* 0x0000001708006986 */ /* 0x0003e2000c10111e */
[CC--:B------:R-:W-:Y:S02]  /*8ee0*/  IADD3 R2, P5, R0.reuse, R45.reuse, RZ ;  /* 0x0000002d00027210 */ /* 0x0c0fe40007fbe0ff */
[----:B0-----:R-:W-:Y:S02]  /*8ef0*/  IADD3 R4, P6, R19, R45, RZ ;  /* 0x0000002d13047210 */ /* 0x001fe40007fde0ff */
[----:B------:R-:W-:Y:S01]  /*8f00*/  LEA.HI.X.SX32 R3, R0, R131, 0x1, P5 ;  /* 0x0000008300037211 */ /* 0x000fe200028f0eff */
[----:B------:R-:W-:Y:S01]  /*8f10*/  IMAD R0, R47, 0x8, R19 ;  /* 0x000000082f007824 */ /* 0x000fe200078e0213 */
[----:B------:R-:W-:-:S02]  /*8f20*/  ISETP.LT.AND P5, PT, R18, UR9, !P0 ;  /* 0x0000000912007c0c */ /* 0x000fc4000c7a1270 */
[----:B------:R-:W-:Y:S02]  /*8f30*/  PRMT R21, R35, 0x7771, RZ ;  /* 0x0000777123157816 */ /* 0x000fe400000000ff */
[----:B------:R-:W-:Y:S01]  /*8f40*/  LEA.HI.X.SX32 R5, R19, R131, 0x1, P6 ;  /* 0x0000008313057211 */ /* 0x000fe200030f0eff */
[----:B-1----:R-:W-:Y:S01]  /*8f50*/  IMAD R9, R47, 0x8, R0 ;  /* 0x000000082f097824 */ /* 0x002fe200078e0200 */
[----:B------:R-:W-:Y:S01]  /*8f60*/  IADD3 R6, P6, R0, R45, RZ ;  /* 0x0000002d00067210 */ /* 0x000fe20007fde0ff */
[----:B------:R0:W-:Y:S01]  /*8f70*/  @P3 STG.E.U8 desc[UR30][R2.64], R21 ;  /* 0x0000001502003986 */ /* 0x0001e2000c10111e */
[----:B------:R-:W-:Y:S02]  /*8f80*/  PRMT R19, R36, 0x7771, RZ ;  /* 0x0000777124137816 */ /* 0x000fe400000000ff */
[----:B------:R-:W-:Y:S02]  /*8f90*/  ISETP.LT.AND P3, PT, R17, UR9, !P0 ;  /* 0x0000000911007c0c */ /* 0x000fe4000c761270 */
[----:B------:R-:W-:Y:S01]  /*8fa0*/  LEA.HI.X.SX32 R7, R0, R131, 0x1, P6 ;  /* 0x0000008300077211 */ /* 0x000fe200030f0eff */
[----:B------:R-:W-:Y:S01]  /*8fb0*/  IMAD R0, R47, 0x8, R9 ;  /* 0x000000082f007824 */ /* 0x000fe200078e0209 */
[----:B------:R-:W-:Y:S01]  /*8fc0*/  PRMT R17, R37, 0x7771, RZ ;  /* 0x0000777125117816 */ /* 0x000fe200000000ff */
[----:B------:R1:W-:Y:S01]  /*8fd0*/  @P2 STG.E.U8 desc[UR30][R4.64], R19 ;  /* 0x0000001304002986 */ /* 0x0003e2000c10111e */
[----:B------:R-:W-:-:S02]  /*8fe0*/  IADD3 R8, P6, R9, R45, RZ ;  /* 0x0000002d09087210 */ /* 0x000fc40007fde0ff */
[----:B------:R-:W-:Y:S01]  /*8ff0*/  ISETP.LT.AND P2, PT, R50, UR9, !P0 ;  /* 0x0000000932007c0c */ /* 0x000fe2000c741270 */
[----:B------:R2:W-:Y:S01]  /*9000*/  @P5 STG.E.U8 desc[UR30][R6.64], R17 ;  /* 0x0000001106005986 */ /* 0x0005e2000c10111e */
[----:B------:R-:W-:Y:S02]  /*9010*/  LEA.HI.X.SX32 R9, R9, R131, 0x1, P6 ;  /* 0x0000008309097211 */ /* 0x000fe400030f0eff */
[C---:B0-----:R-:W-:Y:S02]  /*9020*/  IADD3 R2, P6, R0.reuse, R45, RZ ;  /* 0x0000002d00027210 */ /* 0x041fe40007fde0ff */
[----:B------:R-:W-:Y:S02]  /*9030*/  ISETP.LT.AND P5, PT, R49, UR9, !P0 ;  /* 0x0000000931007c0c */ /* 0x000fe4000c7a1270 */
[----:B------:R-:W-:Y:S01]  /*9040*/  LEA.HI.X.SX32 R3, R0, R131, 0x1, P6 ;  /* 0x0000008300037211 */ /* 0x000fe200030f0eff */
[----:B-1----:R-:W-:Y:S01]  /*9050*/  IMAD R5, R47, 0x8, R0 ;  /* 0x000000082f057824 */ /* 0x002fe200078e0200 */
[----:B------:R-:W-:-:S02]  /*9060*/  PRMT R19, R38, 0x7771, RZ ;  /* 0x0000777126137816 */ /* 0x000fc400000000ff */
[----:B------:R-:W-:Y:S01]  /*9070*/  PRMT R21, R31, 0x7772, RZ ;  /* 0x000077721f157816 */ /* 0x000fe200000000ff */
[----:B------:R-:W-:Y:S01]  /*9080*/  IMAD R0, R47, 0x8, R5 ;  /* 0x000000082f007824 */ /* 0x000fe200078e0205 */
[----:B------:R-:W-:Y:S01]  /*9090*/  IADD3 R4, P6, R5, R45, RZ ;  /* 0x0000002d05047210 */ /* 0x000fe20007fde0ff */
[----:B------:R0:W-:Y:S01]  /*90a0*/  @P3 STG.E.U8 desc[UR30][R8.64], R19 ;  /* 0x0000001308003986 */ /* 0x0001e2000c10111e */
[----:B------:R-:W-:Y:S01]  /*90b0*/  ISETP.LT.AND P3, PT, R48, UR9, !P0 ;  /* 0x0000000930007c0c */ /* 0x000fe2000c761270 */
[----:B--2---:R-:W-:Y:S01]  /*90c0*/  IMAD R17, R47, 0x8, R0 ;  /* 0x000000082f117824 */ /* 0x004fe200078e0200 */
[----:B------:R-:W-:Y:S01]  /*90d0*/  LEA.HI.X.SX32 R5, R5, R131, 0x1, P6 ;  /* 0x0000008305057211 */ /* 0x000fe200030f0eff */
[----:B------:R-:W-:Y:S01]  /*90e0*/  @P2 STG.E.U8 desc[UR30][R2.64], R21 ;  /* 0x0000001502002986 */ /* 0x000fe2000c10111e */
[----:B------:R-:W-:Y:S02]  /*90f0*/  PRMT R23, R32, 0x7772, RZ ;  /* 0x0000777220177816 */ /* 0x000fe400000000ff */
[----:B------:R-:W-:-:S02]  /*9100*/  ISETP.LT.AND P6, PT, R46, UR9, !P0 ;  /* 0x000000092e007c0c */ /* 0x000fc4000c7c1270 */
[CC--:B------:R-:W-:Y:S01]  /*9110*/  IADD3 R6, P2, R0.reuse, R45.reuse, RZ ;  /* 0x0000002d00067210 */ /* 0x0c0fe20007f5e0ff */
[----:B------:R1:W-:Y:S01]  /*9120*/  @P5 STG.E.U8 desc[UR30][R4.64], R23 ;  /* 0x0000001704005986 */ /* 0x0003e2000c10111e */
[----:B------:R-:W-:Y:S02]  /*9130*/  PRMT R31, R31, 0x7773, RZ ;  /* 0x000077731f1f7816 */ /* 0x000fe400000000ff */
[----:B0-----:R-:W-:Y:S02]  /*9140*/  IADD3 R8, P5, R17, R45, RZ ;  /* 0x0000002d11087210 */ /* 0x001fe40007fbe0ff */
[----:B------:R-:W-:Y:S01]  /*9150*/  LEA.HI.X.SX32 R7, R0, R131, 0x1, P2 ;  /* 0x0000008300077211 */ /* 0x000fe200010f0eff */
[----:B------:R-:W-:Y:S01]  /*9160*/  IMAD R0, R47, 0x8, R17 ;  /* 0x000000082f007824 */ /* 0x000fe200078e0211 */
[----:B------:R-:W-:Y:S02]  /*9170*/  PRMT R19, R33, 0x7772, RZ ;  /* 0x0000777221137816 */ /* 0x000fe400000000ff */
[----:B------:R-:W-:-:S02]  /*9180*/  ISETP.LT.AND P2, PT, R44, UR9, !P0 ;  /* 0x000000092c007c0c */ /* 0x000fc4000c741270 */
[----:B------:R-:W-:Y:S01]  /*9190*/  LEA.HI.X.SX32 R9, R17, R131, 0x1, P5 ;  /* 0x0000008311097211 */ /* 0x000fe200028f0eff */
[----:B------:R-:W-:Y:S01]  /*91a0*/  @P3 STG.E.U8 desc[UR30][R6.64], R19 ;  /* 0x0000001306003986 */ /* 0x000fe2000c10111e */
[----:B------:R-:W-:Y:S01]  /*91b0*/  PRMT R17, R34, 0x7772, RZ ;  /* 0x0000777222117816 */ /* 0x000fe200000000ff */
[----:B-1----:R-:W-:Y:S01]  /*91c0*/  IMAD R5, R47, 0x8, R0 ;  /* 0x000000082f057824 */ /* 0x002fe200078e0200 */
[----:B------:R-:W-:Y:S02]  /*91d0*/  ISETP.LT.AND P5, PT, R42, UR9, !P0 ;  /* 0x000000092a007c0c */ /* 0x000fe4000c7a1270 */
[C---:B------:R-:W-:Y:S01]  /*91e0*/  IADD3 R2, P3, R0.reuse, R45, RZ ;  /* 0x0000002d00027210 */ /* 0x040fe20007f7e0ff */
[----:B------:R0:W-:Y:S01]  /*91f0*/  @P6 STG.E.U8 desc[UR30][R8.64], R17 ;  /* 0x0000001108006986 */ /* 0x0001e2000c10111e */
[----:B------:R-:W-:Y:S02]  /*9200*/  PRMT R21, R35, 0x7772, RZ ;  /* 0x0000777223157816 */ /* 0x000fe400000000ff */
[----:B------:R-:W-:Y:S01]  /*9210*/  LEA.HI.X.SX32 R3, R0, R131, 0x1, P3 ;  /* 0x0000008300037211 */ /* 0x000fe200018f0eff */
[----:B------:R-:W-:Y:S01]  /*9220*/  IMAD R0, R47, 0x8, R5 ;  /* 0x000000082f007824 */ /* 0x000fe200078e0205 */
[----:B------:R-:W-:-:S02]  /*9230*/  IADD3 R4, P6, R5, R45, RZ ;  /* 0x0000002d05047210 */ /* 0x000fc40007fde0ff */
[----:B------:R-:W-:Y:S01]  /*9240*/  ISETP.LT.AND P3, PT, R40, UR9, !P0 ;  /* 0x0000000928007c0c */ /* 0x000fe2000c761270 */
[----:B------:R1:W-:Y:S01]  /*9250*/  @P2 STG.E.U8 desc[UR30][R2.64], R21 ;  /* 0x0000001502002986 */ /* 0x0003e2000c10111e */
[----:B------:R-:W-:Y:S02]  /*9260*/  LEA.HI.X.SX32 R5, R5, R131, 0x1, P6 ;  /* 0x0000008305057211 */ /* 0x000fe400030f0eff */
[----:B------:R-:W-:Y:S01]  /*9270*/  ISETP.LT.AND P6, PT, R16, UR9, !P0 ;  /* 0x0000000910007c0c */ /* 0x000fe2000c7c1270 */
[----:B0-----:R-:W-:Y:S01]  /*9280*/  IMAD R9, R47, 0x8, R0 ;  /* 0x000000082f097824 */ /* 0x001fe200078e0200 */
[----:B------:R-:W-:Y:S02]  /*9290*/  PRMT R17, R36, 0x7772, RZ ;  /* 0x0000777224117816 */ /* 0x000fe400000000ff */
[C---:B------:R-:W-:Y:S02]  /*92a0*/  IADD3 R6, P2, R0.reuse, R45, RZ ;  /* 0x0000002d00067210 */ /* 0x040fe40007f5e0ff */
[----:B------:R-:W-:Y:S01]  /*92b0*/  PRMT R19, R37, 0x7772, RZ ;  /* 0x0000777225137816 */ /* 0x000fe200000000ff */
[----:B------:R0:W-:Y:S01]  /*92c0*/  @P5 STG.E.U8 desc[UR30][R4.64], R17 ;  /* 0x0000001104005986 */ /* 0x0001e2000c10111e */
[----:B------:R-:W-:Y:S01]  /*92d0*/  LEA.HI.X.SX32 R7, R0, R131, 0x1, P2 ;  /* 0x0000008300077211 */ /* 0x000fe200010f0eff */
[----:B------:R-:W-:Y:S01]  /*92e0*/  IMAD R0, R47, 0x8, R9 ;  /* 0x000000082f007824 */ /* 0x000fe200078e0209 */
[----:B------:R-:W-:-:S02]  /*92f0*/  IADD3 R8, P5, R9, R45, RZ ;  /* 0x0000002d09087210 */ /* 0x000fc40007fbe0ff */
[----:B------:R-:W-:Y:S01]  /*9300*/  ISETP.LT.AND P2, PT, R11, UR9, !P0 ;  /* 0x000000090b007c0c */ /* 0x000fe2000c741270 */
[----:B------:R-:W-:Y:S01]  /*9310*/  IMAD R11, R47, 0x8, R0 ;  /* 0x000000082f0b7824 */ /* 0x000fe200078e0200 */
[----:B------:R-:W-:Y:S01]  /*9320*/  LEA.HI.X.SX32 R9, R9, R131, 0x1, P5 ;  /* 0x0000008309097211 */ /* 0x000fe200028f0eff */
[----:B------:R-:W-:Y:S01]  /*9330*/  @P3 STG.E.U8 desc[UR30][R6.64], R19 ;  /* 0x0000001306003986 */ /* 0x000fe2000c10111e */
[----:B-1----:R-:W-:Y:S02]  /*9340*/  PRMT R21, R38, 0x7772, RZ ;  /* 0x0000777226157816 */ /* 0x002fe400000000ff */
[----:B------:R-:W-:Y:S02]  /*9350*/  IADD3 R2, P5, R0, R45, RZ ;  /* 0x0000002d00027210 */ /* 0x000fe40007fbe0ff */
[----:B------:R-:W-:Y:S01]  /*9360*/  ISETP.LT.AND P3, PT, R12, UR9, !P0 ;  /* 0x000000090c007c0c */ /* 0x000fe2000c761270 */
[----:B------:R1:W-:Y:S01]  /*9370*/  @P6 STG.E.U8 desc[UR30][R8.64], R21 ;  /* 0x0000001508006986 */ /* 0x0003e2000c10111e */
[----:B------:R-:W-:Y:S01]  /*9380*/  LEA.HI.X.SX32 R3, R0, R131, 0x1, P5 ;  /* 0x0000008300037211 */ /* 0x000fe200028f0eff */
[----:B------:R-:W-:Y:S01]  /*9390*/  IMAD R0, R47, 0x8, R11 ;  /* 0x000000082f007824 */ /* 0x000fe200078e020b */
[----:B0-----:R-:W-:-:S02]  /*93a0*/  IADD3 R4, P6, R11, R45, RZ ;  /* 0x0000002d0b047210 */ /* 0x001fc40007fde0ff */
[----:B------:R-:W-:Y:S02]  /*93b0*/  PRMT R17, R32, 0x7773, RZ ;  /* 0x0000777320117816 */ /* 0x000fe400000000ff */
[----:B------:R-:W-:Y:S01]  /*93c0*/  LEA.HI.X.SX32 R5, R11, R131, 0x1, P6 ;  /* 0x000000830b057211 */ /* 0x000fe200030f0eff */
[----:B------:R-:W-:Y:S01]  /*93d0*/  IMAD R11, R47, 0x8, R0 ;  /* 0x000000082f0b7824 */ /* 0x000fe200078e0200 */
[----:B------:R-:W-:Y:S02]  /*93e0*/  ISETP.LT.AND P5, PT, R10, UR9, !P0 ;  /* 0x000000090a007c0c */ /* 0x000fe4000c7a1270 */
[----:B------:R-:W-:Y:S01]  /*93f0*/  PRMT R33, R33, 0x7773, RZ ;  /* 0x0000777321217816 */ /* 0x000fe200000000ff */
[----:B------:R-:W-:Y:S01]  /*9400*/  IMAD R12, R47, 0x8, R11 ;  /* 0x000000082f0c7824 */ /* 0x000fe200078e020b */
[----:B------:R0:W-:Y:S01]  /*9410*/  @P3 STG.E.U8 desc[UR30][R2.64], R31 ;  /* 0x0000001f02003986 */ /* 0x0001e2000c10111e */
[-C--:B-1----:R-:W-:Y:S02]  /*9420*/  IADD3 R8, P3, R11, R45.reuse, RZ ;  /* 0x0000002d0b087210 */ /* 0x082fe40007f7e0ff */
[----:B------:R-:W-:Y:S01]  /*9430*/  IMAD R16, R47, 0x8, R12 ;  /* 0x000000082f107824 */ /* 0x000fe200078e020c */
[----:B------:R1:W-:Y:S01]  /*9440*/  @P2 STG.E.U8 desc[UR30][R4.64], R17 ;  /* 0x0000001104002986 */ /* 0x0003e2000c10111e */
[----:B------:R-:W-:-:S02]  /*9450*/  IADD3 R6, P2, R0, R45, RZ ;  /* 0x0000002d00067210 */ /* 0x000fc40007f5e0ff */
[-C--:B------:R-:W-:Y:S02]  /*9460*/  LEA.HI.X.SX32 R9, R11, R131.reuse, 0x1, P3 ;  /* 0x000000830b097211 */ /* 0x080fe400018f0eff */
[----:B------:R-:W-:Y:S01]  /*9470*/  LEA.HI.X.SX32 R7, R0, R131, 0x1, P2 ;  /* 0x0000008300077211 */ /* 0x000fe200010f0eff */
[----:B------:R-:W-:Y:S01]  /*9480*/  IMAD R0, R47, 0x8, R16 ;  /* 0x000000082f007824 */ /* 0x000fe200078e0210 */
[----:B------:R-:W-:Y:S02]  /*9490*/  ISETP.LT.AND P3, PT, R13, UR9, !P0 ;  /* 0x000000090d007c0c */ /* 0x000fe4000c761270 */
[-C--:B0-----:R-:W-:Y:S01]  /*94a0*/  IADD3 R2, P2, R16, R45.reuse, RZ ;  /* 0x0000002d10027210 */ /* 0x081fe20007f5e0ff */
[----:B------:R0:W-:Y:S01]  /*94b0*/  @P5 STG.E.U8 desc[UR30][R6.64], R33 ;  /* 0x0000002106005986 */ /* 0x0001e2000c10111e */
[----:B------:R-:W-:Y:S01]  /*94c0*/  IADD3 R10, P6, R12, R45, RZ ;  /* 0x0000002d0c0a7210 */ /* 0x000fe20007fde0ff */
[----:B-1----:R-:W-:Y:S01]  /*94d0*/  IMAD R5, R47, 0x8, R0 ;  /* 0x000000082f057824 */ /* 0x002fe200078e0200 */
[----:B------:R-:W-:-:S02]  /*94e0*/  LEA.HI.X.SX32 R3, R16, R131, 0x1, P2 ;  /* 0x0000008310037211 */ /* 0x000fc400010f0eff */
[----:B------:R-:W-:Y:S02]  /*94f0*/  ISETP.LT.AND P2, PT, R15, UR9, !P0 ;  /* 0x000000090f007c0c */ /* 0x000fe4000c741270 */
[----:B------:R-:W-:Y:S02]  /*9500*/  ISETP.LT.AND P0, PT, R14, UR9, !P0 ;  /* 0x000000090e007c0c */ /* 0x000fe4000c701270 */
[----:B------:R-:W-:Y:S02]  /*9510*/  LEA.HI.X.SX32 R11, R12, R131, 0x1, P6 ;  /* 0x000000830c0b7211 */ /* 0x000fe400030f0eff */
[----:B------:R-:W-:Y:S02]  /*9520*/  IADD3 R12, P6, R0, R45, RZ ;  /* 0x0000002d000c7210 */ /* 0x000fe40007fde0ff */
[----:B------:R-:W-:Y:S02]  /*9530*/  PRMT R15, R34, 0x7773, RZ ;  /* 0x00007773220f7816 */ /* 0x000fe400000000ff */
[----:B------:R-:W-:-:S02]  /*9540*/  PRMT R35, R35, 0x7773, RZ ;  /* 0x0000777323237816 */ /* 0x000fc400000000ff */
[----:B------:R-:W-:Y:S01]  /*9550*/  PRMT R17, R36, 0x7773, RZ ;  /* 0x0000777324117816 */ /* 0x000fe200000000ff */
[----:B------:R0:W-:Y:S01]  /*9560*/  @P4 STG.E.U8 desc[UR30][R8.64], R15 ;  /* 0x0000000f08004986 */ /* 0x0001e2000c10111e */
[----:B------:R-:W-:Y:S02]  /*9570*/  LEA.HI.X.SX32 R13, R0, R131, 0x1, P6 ;  /* 0x00000083000d7211 */ /* 0x000fe400030f0eff */
[----:B------:R-:W-:Y:S01]  /*9580*/  PRMT R37, R37, 0x7773, RZ ;  /* 0x0000777325257816 */ /* 0x000fe200000000ff */
[----:B------:R0:W-:Y:S01]  /*9590*/  @P3 STG.E.U8 desc[UR30][R10.64], R35 ;  /* 0x000000230a003986 */ /* 0x0001e2000c10111e */
[C---:B------:R-:W-:Y:S02]  /*95a0*/  IADD3 R4, P6, R5.reuse, R45, RZ ;  /* 0x0000002d05047210 */ /* 0x040fe40007fde0ff */
[----:B------:R-:W-:Y:S01]  /*95b0*/  PRMT R19, R38, 0x7773, RZ ;  /* 0x0000777326137816 */ /* 0x000fe200000000ff */
[----:B------:R0:W-:Y:S01]  /*95c0*/  @P2 STG.E.U8 desc[UR30][R2.64], R17 ;  /* 0x0000001102002986 */ /* 0x0001e2000c10111e */
[----:B------:R-:W-:-:S03]  /*95d0*/  LEA.HI.X.SX32 R5, R5, R131, 0x1, P6 ;  /* 0x0000008305057211 */ /* 0x000fc600030f0eff */
[----:B------:R0:W-:Y:S01]  /*95e0*/  @P1 STG.E.U8 desc[UR30][R12.64], R37 ;  /* 0x000000250c001986 */ /* 0x0001e2000c10111e */
[----:B------:R-:W-:Y:S05]  /*95f0*/  @!P0 EXIT ;  /* 0x000000000000894d */ /* 0x000fea0003800000 */
[----:B------:R-:W-:Y:S01]  /*9600*/  STG.E.U8 desc[UR30][R4.64], R19 ;  /* 0x0000001304007986 */ /* 0x000fe2000c10111e */
[----:B------:R-:W-:Y:S05]  /*9610*/  EXIT ;  /* 0x000000000000794d */ /* 0x000fea0003800000 */
.L_x_2:
[----:B------:R-:W-:-:S00]  /*9620*/  BRA `(.L_x_2) ;  /* 0xfffffffc00fc7947 */ /* 0x000fc0000383ffff */
[----:B------:R-:W-:-:S00]  /*9630*/  NOP ;  /* 0x0000000000007918 */ /* 0x000fc00000000000 */
        /* <DEDUP_REMOVED lines=12> */
.L_x_3:


//--------------------- .nv.shared.matmul_kernel  --------------------------
	.section	.nv.shared.matmul_kernel,"aw",@nobits
	.sectionflags	@""
	.align	16
	.zero		1024


//--------------------- .nv.shared.reserved.0     --------------------------
	.section	.nv.shared.reserved.0,"aw",@nobits
	.weak		__nv_reservedSMEM_offset_0_alias
	.size		__nv_reservedSMEM_offset_0_alias, 0, 0
	.other		__nv_reservedSMEM_offset_0_alias,@"STO_CUDA_RESERVED_SHARED STV_DEFAULT"
__nv_reservedSMEM_offset_0_alias:
	.zero		0


//--------------------- .nv.constant0.matmul_kernel --------------------------
	.section	.nv.constant0.matmul_kernel,"a",@progbits
	.sectionflags	@""
	.align	4
.nv.constant0.matmul_kernel:
	.zero		608


//--------------------- SYMBOLS --------------------------

	.type		.nv.reservedSmem.offset0,@object
	.size		.nv.reservedSmem.offset0,0x4
